	.target	sm_90a

	.elftype	@"ET_EXEC"


//--------------------- .note.nv.tkinfo           --------------------------
	.section	.note.nv.tkinfo,"",@"SHT_NOTE"
	.sectionflags	@"SHF_NOTE_NV_TKINFO"
	.tkinfo
        /*0018*/ 	.word	0x00000002
        /*0030*/ 	.string	""
        /*0030*/ 	.string	"ptxas"
        /*0030*/ 	.string	"Cuda compilation tools, release 13.0, V13.0.88"
        /*0030*/ 	.string	"Build cuda_13.0.r13.0/compiler.36424714_0"
        /*0030*/ 	.string	"-arch sm_90a -m 64 "



//--------------------- .note.nv.cuinfo           --------------------------
	.section	.note.nv.cuinfo,"",@"SHT_NOTE"
	.sectionflags	@"SHF_NOTE_NV_CUINFO"
        /*0018*/ 	.short	0x0002
        /*001a*/ 	.short	0x005a
        /*001c*/ 	.short	0x0082
	.zero		2


//--------------------- .nv.info                  --------------------------
	.section	.nv.info,"",@"SHT_CUDA_INFO"
	.align	4


	//----- nvinfo : EIATTR_REGCOUNT
	.align		4
        /*0000*/ 	.byte	0x04, 0x2f
        /*0002*/ 	.short	(.L_15 - .L_14)
	.align		4
.L_14:
        /*0004*/ 	.word	index@(_ZN7cutlass13device_kernelINS_4fmha6kernel28FmhaKernelTmaWarpSpecializedINS1_10collective30FmhaMainloopTmaWarpSpecializedINS_6half_tEffN4cute5tupleIJNS7_1CILi128EEENS9_ILi64EEENS9_ILi32EEEEEENS8_IJiNS9_ILi1EEENS8_IJiiEEEEEESG_SG_NS4_13DefaultFusionEJNS2_6OptionILNS2_3TagE0ENS9_ILb1EEEEENSI_ILSJ_2ESK_EEEEENS4_15FmhaFwdEpilogueIS6_fNS8_IJSB_SC_SB_EEEEENS2_23PersistentTileSchedulerEJSL_SM_EEEEEvNT_6ParamsE)
        /*0008*/ 	.word	0x000000a8


	//----- nvinfo : EIATTR_FRAME_SIZE
	.align		4
.L_15:
        /*000c*/ 	.byte	0x04, 0x11
        /*000e*/ 	.short	(.L_17 - .L_16)
	.align		4
.L_16:
        /*0010*/ 	.word	index@($__internal_0_$__cuda_sm20_rcp_rn_f32_slowpath)
        /*0014*/ 	.word	0x00000000


	//----- nvinfo : EIATTR_FRAME_SIZE
	.align		4
.L_17:
        /*0018*/ 	.byte	0x04, 0x11
        /*001a*/ 	.short	(.L_19 - .L_18)
	.align		4
.L_18:
        /*001c*/ 	.word	index@(_ZN7cutlass13device_kernelINS_4fmha6kernel28FmhaKernelTmaWarpSpecializedINS1_10collective30FmhaMainloopTmaWarpSpecializedINS_6half_tEffN4cute5tupleIJNS7_1CILi128EEENS9_ILi64EEENS9_ILi32EEEEEENS8_IJiNS9_ILi1EEENS8_IJiiEEEEEESG_SG_NS4_13DefaultFusionEJNS2_6OptionILNS2_3TagE0ENS9_ILb1EEEEENSI_ILSJ_2ESK_EEEEENS4_15FmhaFwdEpilogueIS6_fNS8_IJSB_SC_SB_EEEEENS2_23PersistentTileSchedulerEJSL_SM_EEEEEvNT_6ParamsE)
        /*0020*/ 	.word	0x00000000


	//----- nvinfo : EIATTR_MIN_STACK_SIZE
	.align		4
.L_19:
        /*0024*/ 	.byte	0x04, 0x12
        /*0026*/ 	.short	(.L_21 - .L_20)
	.align		4
.L_20:
        /*0028*/ 	.word	index@(_ZN7cutlass13device_kernelINS_4fmha6kernel28FmhaKernelTmaWarpSpecializedINS1_10collective30FmhaMainloopTmaWarpSpecializedINS_6half_tEffN4cute5tupleIJNS7_1CILi128EEENS9_ILi64EEENS9_ILi32EEEEEENS8_IJiNS9_ILi1EEENS8_IJiiEEEEEESG_SG_NS4_13DefaultFusionEJNS2_6OptionILNS2_3TagE0ENS9_ILb1EEEEENSI_ILSJ_2ESK_EEEEENS4_15FmhaFwdEpilogueIS6_fNS8_IJSB_SC_SB_EEEEENS2_23PersistentTileSchedulerEJSL_SM_EEEEEvNT_6ParamsE)
        /*002c*/ 	.word	0x00000000
.L_21:


//--------------------- .nv.compat                --------------------------
	.section	.nv.compat,"",@"SHT_CUDA_COMPAT_INFO"
	.align	4
        /*0000*/ 	.byte	0x02, 0x09, 0x01, 0x00, 0x02, 0x02, 0x04, 0x00, 0x02, 0x05, 0x05, 0x00, 0x03, 0x07, 0x01, 0x01
        /*0010*/ 	.byte	0x02, 0x03, 0x01, 0x00, 0x02, 0x06, 0x01, 0x00, 0x04, 0x0b, 0x08, 0x00, 0x00, 0x00, 0x00, 0x00
        /*0020*/ 	.byte	0x00, 0x00, 0x00, 0x00


//--------------------- .nv.info._ZN7cutlass13device_kernelINS_4fmha6kernel28FmhaKernelTmaWarpSpecializedINS1_10collective30FmhaMainloopTmaWarpSpecializedINS_6half_tEffN4cute5tupleIJNS7_1CILi128EEENS9_ILi64EEENS9_ILi32EEEEEENS8_IJiNS9_ILi1EEENS8_IJiiEEEEEESG_SG_NS4_13DefaultFusionEJNS2_6OptionILNS2_3TagE0ENS9_ILb1EEEEENSI_ILSJ_2ESK_EEEEENS4_15FmhaFwdEpilogueIS6_fNS8_IJSB_SC_SB_EEEEENS2_23PersistentTileSchedulerEJSL_SM_EEEEEvNT_6ParamsE --------------------------
	.section	.nv.info._ZN7cutlass13device_kernelINS_4fmha6kernel28FmhaKernelTmaWarpSpecializedINS1_10collective30FmhaMainloopTmaWarpSpecializedINS_6half_tEffN4cute5tupleIJNS7_1CILi128EEENS9_ILi64EEENS9_ILi32EEEEEENS8_IJiNS9_ILi1EEENS8_IJiiEEEEEESG_SG_NS4_13DefaultFusionEJNS2_6OptionILNS2_3TagE0ENS9_ILb1EEEEENSI_ILSJ_2ESK_EEEEENS4_15FmhaFwdEpilogueIS6_fNS8_IJSB_SC_SB_EEEEENS2_23PersistentTileSchedulerEJSL_SM_EEEEEvNT_6ParamsE,"",@"SHT_CUDA_INFO"
	.sectionflags	@""
	.align	4


	//----- nvinfo : EIATTR_CUDA_API_VERSION
	.align		4
        /*0000*/ 	.byte	0x04, 0x37
        /*0002*/ 	.short	(.L_23 - .L_22)
.L_22:
        /*0004*/ 	.word	0x00000082


	//----- nvinfo : EIATTR_KPARAM_INFO
	.align		4
.L_23:
        /*0008*/ 	.byte	0x04, 0x17
        /*000a*/ 	.short	(.L_25 - .L_24)
.L_24:
        /*000c*/ 	.word	0x00000000
        /*0010*/ 	.short	0x0000
        /*0012*/ 	.short	0x0070
        /*0014*/ 	.byte	0x00, 0xf0, 0x01, 0x20


	//----- nvinfo : EIATTR_SPARSE_MMA_MASK
	.align		4
.L_25:
        /*0018*/ 	.byte	0x03, 0x50
        /*001a*/ 	.short	0x0000


	//----- nvinfo : EIATTR_MAXREG_COUNT
	.align		4
        /*001c*/ 	.byte	0x03, 0x1b
        /*001e*/ 	.short	0x00a8


	//----- nvinfo : EIATTR_NUM_BARRIERS
	.align		4
        /*0020*/ 	.byte	0x02, 0x4c
        /*0022*/ 	.byte	0x02
	.zero		1


	//----- nvinfo : EIATTR_EXTERNS
	.align		4
        /*0024*/ 	.byte	0x04, 0x0f
        /*0026*/ 	.short	(.L_27 - .L_26)


	//   ....[0]....
	.align		4
.L_26:
        /*0028*/ 	.word	index@(__assertfail)


	//----- nvinfo : EIATTR_MERCURY_ISA_VERSION
	.align		4
.L_27:
        /*002c*/ 	.byte	0x03, 0x5f
        /*002e*/ 	.short	0x0101


	//----- nvinfo : EIATTR_INT_WARP_WIDE_INSTR_OFFSETS
	.align		4
        /*0030*/ 	.byte	0x04, 0x31
        /*0032*/ 	.short	(.L_29 - .L_28)


	//   ....[0]....
.L_28:
        /*0034*/ 	.word	0x00000760


	//   ....[1]....
        /*0038*/ 	.word	0x00000770


	//   ....[2]....
        /*003c*/ 	.word	0x00000780


	//   ....[3]....
        /*0040*/ 	.word	0x00000790


	//   ....[4]....
        /*0044*/ 	.word	0x00000800


	//   ....[5]....
        /*0048*/ 	.word	0x00000980


	//   ....[6]....
        /*004c*/ 	.word	0x00000a30


	//----- nvinfo : EIATTR_COOP_GROUP_MASK_REGIDS
	.align		4
.L_29:
        /*0050*/ 	.byte	0x04, 0x29
        /*0052*/ 	.short	(.L_31 - .L_30)


	//   ....[0]....
.L_30:
        /*0054*/ 	.word	0xffffffff


	//   ....[1]....
        /*0058*/ 	.word	0xffffffff


	//   ....[2]....
        /*005c*/ 	.word	0xffffffff


	//   ....[3]....
        /*0060*/ 	.word	0xffffffff


	//   ....[4]....
        /*0064*/ 	.word	0xffffffff


	//   ....[5]....
        /*0068*/ 	.word	0xffffffff


	//   ....[6]....
        /*006c*/ 	.word	0xffffffff


	//   ....[7]....
        /*0070*/ 	.word	0xffffffff


	//   ....[8]....
        /*0074*/ 	.word	0xffffffff


	//   ....[9]....
        /*0078*/ 	.word	0xffffffff


	//   ....[10]....
        /*007c*/ 	.word	0xffffffff


	//   ....[11]....
        /*0080*/ 	.word	0xffffffff


	//   ....[12]....
        /*0084*/ 	.word	0xffffffff


	//   ....[13]....
        /*0088*/ 	.word	0xffffffff


	//   ....[14]....
        /*008c*/ 	.word	0xffffffff


	//   ....[15]....
        /*0090*/ 	.word	0xffffffff


	//   ....[16]....
        /*0094*/ 	.word	0xffffffff


	//   ....[17]....
        /*0098*/ 	.word	0xffffffff


	//----- nvinfo : EIATTR_COOP_GROUP_INSTR_OFFSETS
	.align		4
.L_31:
        /*009c*/ 	.byte	0x04, 0x28
        /*009e*/ 	.short	(.L_33 - .L_32)


	//   ....[0]....
.L_32:
        /*00a0*/ 	.word	0x00000070


	//   ....[1]....
        /*00a4*/ 	.word	0x000000a0


	//   ....[2]....
        /*00a8*/ 	.word	0x000001d0


	//   ....[3]....
        /*00ac*/ 	.word	0x000003e0


	//   ....[4]....
        /*00b0*/ 	.word	0x000005a0


	//   ....[5]....
        /*00b4*/ 	.word	0x00000700


	//   ....[6]....
        /*00b8*/ 	.word	0x000014e0


	//   ....[7]....
        /*00bc*/ 	.word	0x00001510


	//   ....[8]....
        /*00c0*/ 	.word	0x00001730


	//   ....[9]....
        /*00c4*/ 	.word	0x00001890


	//   ....[10]....
        /*00c8*/ 	.word	0x000029a0


	//   ....[11]....
        /*00cc*/ 	.word	0x000029d0


	//   ....[12]....
        /*00d0*/ 	.word	0x00002cd0


	//   ....[13]....
        /*00d4*/ 	.word	0x00002df0


	//   ....[14]....
        /*00d8*/ 	.word	0x00003f50


	//   ....[15]....
        /*00dc*/ 	.word	0x00003f80


	//   ....[16]....
        /*00e0*/ 	.word	0x00003fd0


	//   ....[17]....
        /*00e4*/ 	.word	0x00003ff0


	//----- nvinfo : EIATTR_REG_RECONFIG
	.align		4
.L_33:
        /*00e8*/ 	.byte	0x01, 0x54
	.zero		2


	//----- nvinfo : EIATTR_SYSCALL_OFFSETS
	.align		4
        /*00ec*/ 	.byte	0x04, 0x46
        /*00ee*/ 	.short	(.L_35 - .L_34)


	//   ....[0]....
.L_34:
        /*00f0*/ 	.word	0x00004920


	//   ....[1]....
        /*00f4*/ 	.word	0x00004a80


	//----- nvinfo : EIATTR_MBARRIER_INSTR_OFFSETS
	.align		4
.L_35:
        /*00f8*/ 	.byte	0x04, 0x39
        /*00fa*/ 	.short	(.L_37 - .L_36)


	//   ....[0]....
.L_36:
        /*00fc*/ 	.word	0x00000390
        /*0100*/ 	.word	0x000000ff
        /*0104*/ 	.word	0x00009450
        /*0108*/ 	.short	0x0100
        /*010a*/ 	.byte	0x08
	.zero		1


	//   ....[1]....
        /*010c*/ 	.word	0x000003a0
        /*0110*/ 	.word	0x000000ff
        /*0114*/ 	.word	0x00009460
        /*0118*/ 	.short	0x0100
        /*011a*/ 	.byte	0x08
	.zero		1


	//   ....[2]....
        /*011c*/ 	.word	0x000003b0
        /*0120*/ 	.word	0x000000ff
        /*0124*/ 	.word	0x00009458
        /*0128*/ 	.short	0x0100
        /*012a*/ 	.byte	0x08
	.zero		1


	//   ....[3]....
        /*012c*/ 	.word	0x000003c0
        /*0130*/ 	.word	0x000000ff
        /*0134*/ 	.word	0x00009468
        /*0138*/ 	.short	0x0100
        /*013a*/ 	.byte	0x08
	.zero		1


	//   ....[4]....
        /*013c*/ 	.word	0x000004f0
        /*0140*/ 	.word	0x000000ff
        /*0144*/ 	.word	0x00009400
        /*0148*/ 	.short	0x0100
        /*014a*/ 	.byte	0x08
	.zero		1


	//   ....[5]....
        /*014c*/ 	.word	0x00000500
        /*0150*/ 	.word	0x000000ff
        /*0154*/ 	.word	0x00009428
        /*0158*/ 	.short	0x0100
        /*015a*/ 	.byte	0x08
	.zero		1


	//   ....[6]....
        /*015c*/ 	.word	0x00000510
        /*0160*/ 	.word	0x000000ff
        /*0164*/ 	.word	0x00009408
        /*0168*/ 	.short	0x0100
        /*016a*/ 	.byte	0x08
	.zero		1


	//   ....[7]....
        /*016c*/ 	.word	0x00000520
        /*0170*/ 	.word	0x000000ff
        /*0174*/ 	.word	0x00009430
        /*0178*/ 	.short	0x0100
        /*017a*/ 	.byte	0x08
	.zero		1


	//   ....[8]....
        /*017c*/ 	.word	0x00000530
        /*0180*/ 	.word	0x000000ff
        /*0184*/ 	.word	0x00009410
        /*0188*/ 	.short	0x0100
        /*018a*/ 	.byte	0x08
	.zero		1


	//   ....[9]....
        /*018c*/ 	.word	0x00000540
        /*0190*/ 	.word	0x000000ff
        /*0194*/ 	.word	0x00009438
        /*0198*/ 	.short	0x0100
        /*019a*/ 	.byte	0x08
	.zero		1


	//   ....[10]....
        /*019c*/ 	.word	0x00000550
        /*01a0*/ 	.word	0x000000ff
        /*01a4*/ 	.word	0x00009418
        /*01a8*/ 	.short	0x0100
        /*01aa*/ 	.byte	0x08
	.zero		1


	//   ....[11]....
        /*01ac*/ 	.word	0x00000560
        /*01b0*/ 	.word	0x000000ff
        /*01b4*/ 	.word	0x00009440
        /*01b8*/ 	.short	0x0100
        /*01ba*/ 	.byte	0x08
	.zero		1


	//   ....[12]....
        /*01bc*/ 	.word	0x00000570
        /*01c0*/ 	.word	0x000000ff
        /*01c4*/ 	.word	0x00009420
        /*01c8*/ 	.short	0x0100
        /*01ca*/ 	.byte	0x08
	.zero		1


	//   ....[13]....
        /*01cc*/ 	.word	0x00000580
        /*01d0*/ 	.word	0x000000ff
        /*01d4*/ 	.word	0x00009448
        /*01d8*/ 	.short	0x0100
        /*01da*/ 	.byte	0x08
	.zero		1


	//   ....[14]....
        /*01dc*/ 	.word	0x000006b0
        /*01e0*/ 	.word	0x000000ff
        /*01e4*/ 	.word	0x00009470
        /*01e8*/ 	.short	0x0100
        /*01ea*/ 	.byte	0x08
	.zero		1


	//   ....[15]....
        /*01ec*/ 	.word	0x000006c0
        /*01f0*/ 	.word	0x000000ff
        /*01f4*/ 	.word	0x00009480
        /*01f8*/ 	.short	0x0100
        /*01fa*/ 	.byte	0x08
	.zero		1


	//   ....[16]....
        /*01fc*/ 	.word	0x000006d0
        /*0200*/ 	.word	0x000000ff
        /*0204*/ 	.word	0x00009478
        /*0208*/ 	.short	0x0100
        /*020a*/ 	.byte	0x08
	.zero		1


	//   ....[17]....
        /*020c*/ 	.word	0x000006e0
        /*0210*/ 	.word	0x000000ff
        /*0214*/ 	.word	0x00009488
        /*0218*/ 	.short	0x0100
        /*021a*/ 	.byte	0x08
	.zero		1


	//   ....[18]....
        /*021c*/ 	.word	0x00000820
        /*0220*/ 	.word	0x000000ff
        /*0224*/ 	.word	0x00009490
        /*0228*/ 	.short	0x0100
        /*022a*/ 	.byte	0x06
	.zero		1


	//   ....[19]....
        /*022c*/ 	.word	0x00000830
        /*0230*/ 	.word	0x000000ff
        /*0234*/ 	.word	0x00009498
        /*0238*/ 	.short	0x0100
        /*023a*/ 	.byte	0x06
	.zero		1


	//   ....[20]....
        /*023c*/ 	.word	0x00000840
        /*0240*/ 	.word	0x000000ff
        /*0244*/ 	.word	0x000094a0
        /*0248*/ 	.short	0x0100
        /*024a*/ 	.byte	0x06
	.zero		1


	//   ....[21]....
        /*024c*/ 	.word	0x00000850
        /*0250*/ 	.word	0x000000ff
        /*0254*/ 	.word	0x000094a8
        /*0258*/ 	.short	0x0100
        /*025a*/ 	.byte	0x06
	.zero		1


	//   ....[22]....
        /*025c*/ 	.word	0x00000950
        /*0260*/ 	.word	0x000000ff
        /*0264*/ 	.word	0x000094c0
        /*0268*/ 	.short	0x0100
        /*026a*/ 	.byte	0x08
	.zero		1


	//   ....[23]....
        /*026c*/ 	.word	0x00000960
        /*0270*/ 	.word	0x000000ff
        /*0274*/ 	.word	0x000094c8
        /*0278*/ 	.short	0x0100
        /*027a*/ 	.byte	0x08
	.zero		1


	//   ....[24]....
        /*027c*/ 	.word	0x00000a60
        /*0280*/ 	.word	0x000000ff
        /*0284*/ 	.word	0x000094b0
        /*0288*/ 	.short	0x0100
        /*028a*/ 	.byte	0x06
	.zero		1


	//   ....[25]....
        /*028c*/ 	.word	0x000011f0
        /*0290*/ 	.word	0x000000ff
        /*0294*/ 	.word	0x00009450
        /*0298*/ 	.short	0x010a
        /*029a*/ 	.byte	0x05
	.zero		1


	//   ....[26]....
        /*029c*/ 	.word	0x000012b0
        /*02a0*/ 	.word	0x000000ff
        /*02a4*/ 	.word	0x00009400
        /*02a8*/ 	.short	0x010a
        /*02aa*/ 	.byte	0x0e
	.zero		1


	//   ....[27]....
        /*02ac*/ 	.word	0x000012d0
        /*02b0*/ 	.word	0x000000ff
        /*02b4*/ 	.word	0xfffffff8
        /*02b8*/ 	.short	0x010a
        /*02ba*/ 	.byte	0x0d
	.zero		1


	//   ....[28]....
        /*02bc*/ 	.word	0x00002170
        /*02c0*/ 	.word	0x0000001e
        /*02c4*/ 	.word	0x00000000
        /*02c8*/ 	.short	0x0101
        /*02ca*/ 	.byte	0x0f
	.zero		1


	//   ....[29]....
        /*02cc*/ 	.word	0x00002420
        /*02d0*/ 	.word	0x000000ff
        /*02d4*/ 	.word	0x00009400
        /*02d8*/ 	.short	0x010a
        /*02da*/ 	.byte	0x06
	.zero		1


	//   ....[30]....
        /*02dc*/ 	.word	0x00002600
        /*02e0*/ 	.word	0x000000ff
        /*02e4*/ 	.word	0x00000000
        /*02e8*/ 	.short	0x0101
        /*02ea*/ 	.byte	0x06
	.zero		1


	//   ....[31]....
        /*02ec*/ 	.word	0x00002760
        /*02f0*/ 	.word	0x000000ff
        /*02f4*/ 	.word	0x00009400
        /*02f8*/ 	.short	0x010a
        /*02fa*/ 	.byte	0x06
	.zero		1


	//   ....[32]....
        /*02fc*/ 	.word	0x00003950
        /*0300*/ 	.word	0x000000ff
        /*0304*/ 	.word	0x00009400
        /*0308*/ 	.short	0x010a
        /*030a*/ 	.byte	0x06
	.zero		1


	//   ....[33]....
        /*030c*/ 	.word	0x00003a80
        /*0310*/ 	.word	0x000000ff
        /*0314*/ 	.word	0x00009400
        /*0318*/ 	.short	0x010a
        /*031a*/ 	.byte	0x06
	.zero		1


	//   ....[34]....
        /*031c*/ 	.word	0x00003c50
        /*0320*/ 	.word	0x000000ff
        /*0324*/ 	.word	0x00000000
        /*0328*/ 	.short	0x0101
        /*032a*/ 	.byte	0x06
	.zero		1


	//   ....[35]....
        /*032c*/ 	.word	0x00003d00
        /*0330*/ 	.word	0x000000ff
        /*0334*/ 	.word	0x00000000
        /*0338*/ 	.short	0x0101
        /*033a*/ 	.byte	0x06
	.zero		1


	//   ....[36]....
        /*033c*/ 	.word	0x00003ea0
        /*0340*/ 	.word	0x000000ff
        /*0344*/ 	.word	0x00000000
        /*0348*/ 	.short	0x0101
        /*034a*/ 	.byte	0x04
	.zero		1


	//   ....[37]....
        /*034c*/ 	.word	0x00003f20
        /*0350*/ 	.word	0x000000ff
        /*0354*/ 	.word	0x00000000
        /*0358*/ 	.short	0x0101
        /*035a*/ 	.byte	0x0c
	.zero		1


	//   ....[38]....
        /*035c*/ 	.word	0x00004420
        /*0360*/ 	.word	0x000000ff
        /*0364*/ 	.word	0x00000008
        /*0368*/ 	.short	0x010a
        /*036a*/ 	.byte	0x0d
	.zero		1


	//   ....[39]....
        /*036c*/ 	.word	0x00004ff0
        /*0370*/ 	.word	0x00000000
        /*0374*/ 	.word	0x00009490
        /*0378*/ 	.short	0x0101
        /*037a*/ 	.byte	0x31
	.zero		1


	//   ....[40]....
        /*037c*/ 	.word	0x000053b0
        /*0380*/ 	.word	0x00000007
        /*0384*/ 	.word	0x00009460
        /*0388*/ 	.short	0x010a
        /*038a*/ 	.byte	0x3f
	.zero		1


	//   ....[41]....
        /*038c*/ 	.word	0x00005630
        /*0390*/ 	.word	0x00000007
        /*0394*/ 	.word	0x000094b0
        /*0398*/ 	.short	0x0101
        /*039a*/ 	.byte	0x3f
	.zero		1


	//   ....[42]....
        /*039c*/ 	.word	0x00005640
        /*03a0*/ 	.word	0x00000007
        /*03a4*/ 	.word	0x000094b0
        /*03a8*/ 	.short	0x010a
        /*03aa*/ 	.byte	0x3f
	.zero		1


	//   ....[43]....
        /*03ac*/ 	.word	0x000056e0
        /*03b0*/ 	.word	0x00000004
        /*03b4*/ 	.word	0x00009460
        /*03b8*/ 	.short	0x010a
        /*03ba*/ 	.byte	0x3f
	.zero		1


	//   ....[44]....
        /*03bc*/ 	.word	0x00005c50
        /*03c0*/ 	.word	0x00000008
        /*03c4*/ 	.word	0x00009428
        /*03c8*/ 	.short	0x010a
        /*03ca*/ 	.byte	0x3f
	.zero		1


	//   ....[45]....
        /*03cc*/ 	.word	0x00005ec0
        /*03d0*/ 	.word	0x00000004
        /*03d4*/ 	.word	0x000094b0
        /*03d8*/ 	.short	0x0101
        /*03da*/ 	.byte	0x3f
	.zero		1


	//   ....[46]....
        /*03dc*/ 	.word	0x00005ed0
        /*03e0*/ 	.word	0x00000004
        /*03e4*/ 	.word	0x000094b0
        /*03e8*/ 	.short	0x010a
        /*03ea*/ 	.byte	0x3f
	.zero		1


	//   ....[47]....
        /*03ec*/ 	.word	0x00005f80
        /*03f0*/ 	.word	0x00000007
        /*03f4*/ 	.word	0x00009428
        /*03f8*/ 	.short	0x010a
        /*03fa*/ 	.byte	0x3f
	.zero		1


	//   ....[48]....
        /*03fc*/ 	.word	0x00006280
        /*0400*/ 	.word	0x00000007
        /*0404*/ 	.word	0x00009428
        /*0408*/ 	.short	0x010a
        /*040a*/ 	.byte	0x3f
	.zero		1


	//   ....[49]....
        /*040c*/ 	.word	0x00006510
        /*0410*/ 	.word	0x00000007
        /*0414*/ 	.word	0x00009428
        /*0418*/ 	.short	0x010a
        /*041a*/ 	.byte	0x3f
	.zero		1


	//   ....[50]....
        /*041c*/ 	.word	0x000067f0
        /*0420*/ 	.word	0x00000003
        /*0424*/ 	.word	0x00009450
        /*0428*/ 	.short	0x010a
        /*042a*/ 	.byte	0x3f
	.zero		1


	//   ....[51]....
        /*042c*/ 	.word	0x00006850
        /*0430*/ 	.word	0x00000005
        /*0434*/ 	.word	0x00009400
        /*0438*/ 	.short	0x010a
        /*043a*/ 	.byte	0x3f
	.zero		1


	//   ....[52]....
        /*043c*/ 	.word	0x000068b0
        /*0440*/ 	.word	0x00000000
        /*0444*/ 	.word	0xfffffff8
        /*0448*/ 	.short	0x010a
        /*044a*/ 	.byte	0x3f
	.zero		1


	//   ....[53]....
        /*044c*/ 	.word	0x00006910
        /*0450*/ 	.word	0x00000007
        /*0454*/ 	.word	0x00009400
        /*0458*/ 	.short	0x010a
        /*045a*/ 	.byte	0x3f
	.zero		1


	//   ....[54]....
        /*045c*/ 	.word	0x00006970
        /*0460*/ 	.word	0x00000005
        /*0464*/ 	.word	0x00009400
        /*0468*/ 	.short	0x010a
        /*046a*/ 	.byte	0x3f
	.zero		1


	//   ....[55]....
        /*046c*/ 	.word	0x000069d0
        /*0470*/ 	.word	0x00000009
        /*0474*/ 	.word	0x00009400
        /*0478*/ 	.short	0x010a
        /*047a*/ 	.byte	0x3f
	.zero		1


	//   ....[56]....
        /*047c*/ 	.word	0x00006a30
        /*0480*/ 	.word	0x00000003
        /*0484*/ 	.word	0x00000008
        /*0488*/ 	.short	0x010a
        /*048a*/ 	.byte	0x3f
	.zero		1


	//   ....[57]....
        /*048c*/ 	.word	0x00006b00
        /*0490*/ 	.word	0x00000007
        /*0494*/ 	.word	0x00009460
        /*0498*/ 	.short	0x010a
        /*049a*/ 	.byte	0x3f
	.zero		1


	//   ....[58]....
        /*049c*/ 	.word	0x00006b50
        /*04a0*/ 	.word	0x00000007
        /*04a4*/ 	.word	0x000094b0
        /*04a8*/ 	.short	0x010a
        /*04aa*/ 	.byte	0x3f
	.zero		1


	//   ....[59]....
        /*04ac*/ 	.word	0x00006ba0
        /*04b0*/ 	.word	0x00000004
        /*04b4*/ 	.word	0x00009460
        /*04b8*/ 	.short	0x010a
        /*04ba*/ 	.byte	0x3f
	.zero		1


	//   ....[60]....
        /*04bc*/ 	.word	0x00006c70
        /*04c0*/ 	.word	0x00000008
        /*04c4*/ 	.word	0x00009428
        /*04c8*/ 	.short	0x010a
        /*04ca*/ 	.byte	0x3f
	.zero		1


	//   ....[61]....
        /*04cc*/ 	.word	0x00006cc0
        /*04d0*/ 	.word	0x00000004
        /*04d4*/ 	.word	0x000094b0
        /*04d8*/ 	.short	0x010a
        /*04da*/ 	.byte	0x3f
	.zero		1


	//   ....[62]....
        /*04dc*/ 	.word	0x00006d10
        /*04e0*/ 	.word	0x00000007
        /*04e4*/ 	.word	0x00009428
        /*04e8*/ 	.short	0x010a
        /*04ea*/ 	.byte	0x3f
	.zero		1


	//   ....[63]....
        /*04ec*/ 	.word	0x00006d60
        /*04f0*/ 	.word	0x00000007
        /*04f4*/ 	.word	0x00009428
        /*04f8*/ 	.short	0x010a
        /*04fa*/ 	.byte	0x3f
	.zero		1


	//   ....[64]....
        /*04fc*/ 	.word	0x00006db0
        /*0500*/ 	.word	0x00000007
        /*0504*/ 	.word	0x00009428
        /*0508*/ 	.short	0x010a
        /*050a*/ 	.byte	0x3f
	.zero		1


	//----- nvinfo : EIATTR_NUM_MBARRIERS
	.align		4
.L_37:
        /*050c*/ 	.byte	0x03, 0x38
        /*050e*/ 	.short	0x0019


	//----- nvinfo : EIATTR_EXIT_INSTR_OFFSETS
	.align		4
        /*0510*/ 	.byte	0x04, 0x1c
        /*0512*/ 	.short	(.L_39 - .L_38)


	//   ....[0]....
.L_38:
        /*0514*/ 	.word	0x00000ac0


	//   ....[1]....
        /*0518*/ 	.word	0x00000b30


	//   ....[2]....
        /*051c*/ 	.word	0x00005020


	//   ....[3]....
        /*0520*/ 	.word	0x00005080


	//   ....[4]....
        /*0524*/ 	.word	0x000050b0


	//   ....[5]....
        /*0528*/ 	.word	0x00005950


	//   ....[6]....
        /*052c*/ 	.word	0x00005980


	//   ....[7]....
        /*0530*/ 	.word	0x000067d0


	//----- nvinfo : EIATTR_MAX_THREADS
	.align		4
.L_39:
        /*0534*/ 	.byte	0x04, 0x05
        /*0536*/ 	.short	(.L_41 - .L_40)
.L_40:
        /*0538*/ 	.word	0x00000180
        /*053c*/ 	.word	0x00000001
        /*0540*/ 	.word	0x00000001


	//----- nvinfo : EIATTR_CRS_STACK_SIZE
	.align		4
.L_41:
        /*0544*/ 	.byte	0x04, 0x1e
        /*0546*/ 	.short	(.L_43 - .L_42)
.L_42:
        /*0548*/ 	.word	0x00000000


	//----- nvinfo : EIATTR_CBANK_PARAM_SIZE
	.align		4
.L_43:
        /*054c*/ 	.byte	0x03, 0x19
        /*054e*/ 	.short	0x0870


	//----- nvinfo : EIATTR_PARAM_CBANK
	.align		4
        /*0550*/ 	.byte	0x04, 0x0a
        /*0552*/ 	.short	(.L_45 - .L_44)
	.align		4
.L_44:
        /*0554*/ 	.word	index@(.nv.constant0._ZN7cutlass13device_kernelINS_4fmha6kernel28FmhaKernelTmaWarpSpecializedINS1_10collective30FmhaMainloopTmaWarpSpecializedINS_6half_tEffN4cute5tupleIJNS7_1CILi128EEENS9_ILi64EEENS9_ILi32EEEEEENS8_IJiNS9_ILi1EEENS8_IJiiEEEEEESG_SG_NS4_13DefaultFusionEJNS2_6OptionILNS2_3TagE0ENS9_ILb1EEEEENSI_ILSJ_2ESK_EEEEENS4_15FmhaFwdEpilogueIS6_fNS8_IJSB_SC_SB_EEEEENS2_23PersistentTileSchedulerEJSL_SM_EEEEEvNT_6ParamsE)
        /*0558*/ 	.short	0x0210
        /*055a*/ 	.short	0x0870


	//----- nvinfo : EIATTR_SW_WAR
	.align		4
.L_45:
        /*055c*/ 	.byte	0x04, 0x36
        /*055e*/ 	.short	(.L_47 - .L_46)
.L_46:
        /*0560*/ 	.word	0x00000008
.L_47:


//--------------------- .nv.callgraph             --------------------------
	.section	.nv.callgraph,"",@"SHT_CUDA_CALLGRAPH"
	.align	4
	.sectionentsize	8
	.align		4
        /*0000*/ 	.word	0x00000000
	.align		4
        /*0004*/ 	.word	0xffffffff
	.align		4
        /*0008*/ 	.word	index@(_ZN7cutlass13device_kernelINS_4fmha6kernel28FmhaKernelTmaWarpSpecializedINS1_10collective30FmhaMainloopTmaWarpSpecializedINS_6half_tEffN4cute5tupleIJNS7_1CILi128EEENS9_ILi64EEENS9_ILi32EEEEEENS8_IJiNS9_ILi1EEENS8_IJiiEEEEEESG_SG_NS4_13DefaultFusionEJNS2_6OptionILNS2_3TagE0ENS9_ILb1EEEEENSI_ILSJ_2ESK_EEEEENS4_15FmhaFwdEpilogueIS6_fNS8_IJSB_SC_SB_EEEEENS2_23PersistentTileSchedulerEJSL_SM_EEEEEvNT_6ParamsE)
	.align		4
        /*000c*/ 	.word	index@(__assertfail)
	.align		4
        /*0010*/ 	.word	0x00000000
	.align		4
        /*0014*/ 	.word	0xfffffffe
	.align		4
        /*0018*/ 	.word	0x00000000
	.align		4
        /*001c*/ 	.word	0xfffffffd
	.align		4
        /*0020*/ 	.word	0x00000000
	.align		4
        /*0024*/ 	.word	0xfffffffc


//--------------------- .nv.constant4             --------------------------
	.section	.nv.constant4,"a",@progbits
	.align	8
	.align		8
.nv.constant4:
        /*0000*/ 	.dword	__assertfail
	.align		8
        /*0008*/ 	.dword	__unnamed_1
	.align		8
        /*0010*/ 	.dword	_ZN39_INTERNAL_687395bf_4_k_cu_2d4ca2ba_31354cuda3std3__45__cpo5beginE
	.align		8
        /*0018*/ 	.dword	_ZN39_INTERNAL_687395bf_4_k_cu_2d4ca2ba_31354cuda3std3__45__cpo3endE
	.align		8
        /*0020*/ 	.dword	_ZN39_INTERNAL_687395bf_4_k_cu_2d4ca2ba_31354cuda3std3__45__cpo6cbeginE
	.align		8
        /*0028*/ 	.dword	_ZN39_INTERNAL_687395bf_4_k_cu_2d4ca2ba_31354cuda3std3__45__cpo4cendE
	.align		8
        /*0030*/ 	.dword	_ZN39_INTERNAL_687395bf_4_k_cu_2d4ca2ba_31354cuda3std3__441_GLOBAL__N__687395bf_4_k_cu_2d4ca2ba_31356ignoreE
	.align		8
        /*0038*/ 	.dword	_ZN39_INTERNAL_687395bf_4_k_cu_2d4ca2ba_31354cuda3std3__419piecewise_constructE
	.align		8
        /*0040*/ 	.dword	_ZN39_INTERNAL_687395bf_4_k_cu_2d4ca2ba_31354cuda3std3__48in_placeE
	.align		8
        /*0048*/ 	.dword	_ZN39_INTERNAL_687395bf_4_k_cu_2d4ca2ba_31354cuda3std6ranges3__45__cpo4swapE
	.align		8
        /*0050*/ 	.dword	_ZN39_INTERNAL_687395bf_4_k_cu_2d4ca2ba_31354cuda3std6ranges3__45__cpo9iter_moveE
	.align		8
        /*0058*/ 	.dword	_ZN39_INTERNAL_687395bf_4_k_cu_2d4ca2ba_31354cute7productE
	.align		8
        /*0060*/ 	.dword	_ZN39_INTERNAL_687395bf_4_k_cu_2d4ca2ba_31354cute1_E
	.align		8
        /*0068*/ 	.dword	$str$24
	.align		8
        /*0070*/ 	.dword	$str$25


//--------------------- .text._ZN7cutlass13device_kernelINS_4fmha6kernel28FmhaKernelTmaWarpSpecializedINS1_10collective30FmhaMainloopTmaWarpSpecializedINS_6half_tEffN4cute5tupleIJNS7_1CILi128EEENS9_ILi64EEENS9_ILi32EEEEEENS8_IJiNS9_ILi1EEENS8_IJiiEEEEEESG_SG_NS4_13DefaultFusionEJNS2_6OptionILNS2_3TagE0ENS9_ILb1EEEEENSI_ILSJ_2ESK_EEEEENS4_15FmhaFwdEpilogueIS6_fNS8_IJSB_SC_SB_EEEEENS2_23PersistentTileSchedulerEJSL_SM_EEEEEvNT_6ParamsE --------------------------
	.section	.text._ZN7cutlass13device_kernelINS_4fmha6kernel28FmhaKernelTmaWarpSpecializedINS1_10collective30FmhaMainloopTmaWarpSpecializedINS_6half_tEffN4cute5tupleIJNS7_1CILi128EEENS9_ILi64EEENS9_ILi32EEEEEENS8_IJiNS9_ILi1EEENS8_IJiiEEEEEESG_SG_NS4_13DefaultFusionEJNS2_6OptionILNS2_3TagE0ENS9_ILb1EEEEENSI_ILSJ_2ESK_EEEEENS4_15FmhaFwdEpilogueIS6_fNS8_IJSB_SC_SB_EEEEENS2_23PersistentTileSchedulerEJSL_SM_EEEEEvNT_6ParamsE,"ax",@progbits
	.align	128
.text._ZN7cutlass13device_kernelINS_4fmha6kernel28FmhaKernelTmaWarpSpecializedINS1_10collective30FmhaMainloopTmaWarpSpecializedINS_6half_tEffN4cute5tupleIJNS7_1CILi128EEENS9_ILi64EEENS9_ILi32EEEEEENS8_IJiNS9_ILi1EEENS8_IJiiEEEEEESG_SG_NS4_13DefaultFusionEJNS2_6OptionILNS2_3TagE0ENS9_ILb1EEEEENSI_ILSJ_2ESK_EEEEENS4_15FmhaFwdEpilogueIS6_fNS8_IJSB_SC_SB_EEEEENS2_23PersistentTileSchedulerEJSL_SM_EEEEEvNT_6ParamsE:
        .type           _ZN7cutlass13device_kernelINS_4fmha6kernel28FmhaKernelTmaWarpSpecializedINS1_10collective30FmhaMainloopTmaWarpSpecializedINS_6half_tEffN4cute5tupleIJNS7_1CILi128EEENS9_ILi64EEENS9_ILi32EEEEEENS8_IJiNS9_ILi1EEENS8_IJiiEEEEEESG_SG_NS4_13DefaultFusionEJNS2_6OptionILNS2_3TagE0ENS9_ILb1EEEEENSI_ILSJ_2ESK_EEEEENS4_15FmhaFwdEpilogueIS6_fNS8_IJSB_SC_SB_EEEEENS2_23PersistentTileSchedulerEJSL_SM_EEEEEvNT_6ParamsE,@function
        .size           _ZN7cutlass13device_kernelINS_4fmha6kernel28FmhaKernelTmaWarpSpecializedINS1_10collective30FmhaMainloopTmaWarpSpecializedINS_6half_tEffN4cute5tupleIJNS7_1CILi128EEENS9_ILi64EEENS9_ILi32EEEEEENS8_IJiNS9_ILi1EEENS8_IJiiEEEEEESG_SG_NS4_13DefaultFusionEJNS2_6OptionILNS2_3TagE0ENS9_ILb1EEEEENSI_ILSJ_2ESK_EEEEENS4_15FmhaFwdEpilogueIS6_fNS8_IJSB_SC_SB_EEEEENS2_23PersistentTileSchedulerEJSL_SM_EEEEEvNT_6ParamsE,(.L_x_130 - _ZN7cutlass13device_kernelINS_4fmha6kernel28FmhaKernelTmaWarpSpecializedINS1_10collective30FmhaMainloopTmaWarpSpecializedINS_6half_tEffN4cute5tupleIJNS7_1CILi128EEENS9_ILi64EEENS9_ILi32EEEEEENS8_IJiNS9_ILi1EEENS8_IJiiEEEEEESG_SG_NS4_13DefaultFusionEJNS2_6OptionILNS2_3TagE0ENS9_ILb1EEEEENSI_ILSJ_2ESK_EEEEENS4_15FmhaFwdEpilogueIS6_fNS8_IJSB_SC_SB_EEEEENS2_23PersistentTileSchedulerEJSL_SM_EEEEEvNT_6ParamsE)
        .other          _ZN7cutlass13device_kernelINS_4fmha6kernel28FmhaKernelTmaWarpSpecializedINS1_10collective30FmhaMainloopTmaWarpSpecializedINS_6half_tEffN4cute5tupleIJNS7_1CILi128EEENS9_ILi64EEENS9_ILi32EEEEEENS8_IJiNS9_ILi1EEENS8_IJiiEEEEEESG_SG_NS4_13DefaultFusionEJNS2_6OptionILNS2_3TagE0ENS9_ILb1EEEEENSI_ILSJ_2ESK_EEEEENS4_15FmhaFwdEpilogueIS6_fNS8_IJSB_SC_SB_EEEEENS2_23PersistentTileSchedulerEJSL_SM_EEEEEvNT_6ParamsE,@"STO_CUDA_ENTRY STV_DEFAULT"
_ZN7cutlass13device_kernelINS_4fmha6kernel28FmhaKernelTmaWarpSpecializedINS1_10collective30FmhaMainloopTmaWarpSpecializedINS_6half_tEffN4cute5tupleIJNS7_1CILi128EEENS9_ILi64EEENS9_ILi32EEEEEENS8_IJiNS9_ILi1EEENS8_IJiiEEEEEESG_SG_NS4_13DefaultFusionEJNS2_6OptionILNS2_3TagE0ENS9_ILb1EEEEENSI_ILSJ_2ESK_EEEEENS4_15FmhaFwdEpilogueIS6_fNS8_IJSB_SC_SB_EEEEENS2_23PersistentTileSchedulerEJSL_SM_EEEEEvNT_6ParamsE:
[----:B------:R-:W1:Y:S01]  /*0000*/  LDC R1, c[0x0][0x28] ;  /* 0x00000a00ff017b82 */ /* 0x000e620000000800 */
[----:B------:R-:W2:Y:S07]  /*0010*/  S2R R2, SR_TID.X ;  /* 0x0000000000027919 */ /* 0x000eae0000002100 */
[----:B------:R-:W3:Y:S01]  /*0020*/  S2UR UR6, SR_CTAID.X ;  /* 0x00000000000679c3 */ /* 0x000ee20000002500 */
[----:B------:R-:W-:Y:S01]  /*0030*/  ELECT P1, URZ, PT ;  /* 0x00000000003f782f */ /* 0x000fe20003820000 */
[----:B------:R-:W-:Y:S01]  /*0040*/  BSSY B0, `(.L_x_0) ;  /* 0x0000018000007945 */ /* 0x000fe20003800000 */
[----:B---3--:R-:W-:Y:S01]  /*0050*/  IMAD.U32 R17, RZ, RZ, UR6 ;  /* 0x00000006ff117e24 */ /* 0x008fe2000f8e00ff */
[----:B--2---:R-:W-:-:S05]  /*0060*/  SHF.R.U32.HI R0, RZ, 0x5, R2 ;  /* 0x00000005ff007819 */ /* 0x004fca0000011602 */
[----:B------:R-:W2:Y:S02]  /*0070*/  SHFL.IDX PT, R3, R0, RZ, 0x1f ;  /* 0x00001fff00037589 */ /* 0x000ea400000e0000 */
[----:B--2---:R-:W-:Y:S02]  /*0080*/  R2UR UR4, R3 ;  /* 0x00000000030472ca */ /* 0x004fe400000e0000 */
[----:B------:R-:W-:-:S06]  /*0090*/  SHF.R.U32.HI R3, RZ, 0x7, R2 ;  /* 0x00000007ff037819 */ /* 0x000fcc0000011602 */
[----:B------:R-:W2:Y:S05]  /*00a0*/  SHFL.IDX PT, R3, R3, RZ, 0x1f ;  /* 0x00001fff03037589 */ /* 0x000eaa00000e0000 */
[----:B------:R-:W-:Y:S02]  /*00b0*/  USHF.R.S32.HI UR5, URZ, 0x1f, UR4 ;  /* 0x0000001f3f057899 */ /* 0x000fe40008011404 */
[----:B------:R-:W-:Y:S02]  /*00c0*/  ISETP.EQ.AND P2, PT, RZ, UR4, P1 ;  /* 0x00000004ff007c0c */ /* 0x000fe40008f42270 */
[----:B------:R-:W-:-:S04]  /*00d0*/  ULEA.HI UR5, UR5, UR4, URZ, 0x2 ;  /* 0x0000000405057291 */ /* 0x000fc8000f8f103f */
[----:B------:R-:W-:-:S04]  /*00e0*/  ULOP3.LUT UR5, UR5, 0xfffffffc, URZ, 0xc0, !UPT ;  /* 0xfffffffc05057892 */ /* 0x000fc8000f8ec03f */
[----:B------:R-:W-:-:S03]  /*00f0*/  UIADD3 UR5, UR4, -UR5, URZ ;  /* 0x8000000504057290 */ /* 0x000fc6000fffe03f */
[----:B-1----:R-:W-:Y:S09]  /*0100*/  @!P2 BRA `(.L_x_1) ;  /* 0x00000000002ca947 */ /* 0x002ff20003800000 */
[----:B------:R-:W-:Y:S02]  /*0110*/  ULDC.64 UR6, c[0x0][0x198] ;  /* 0x0000660000067ab9 */ /* 0x000fe40000000a00 */
[----:B------:R-:W-:Y:S02]  /*0120*/  UIADD3 UR8, UP0, UR6, 0xf0, URZ ;  /* 0x000000f006087890 */ /* 0x000fe4000ff1e03f */
[----:B------:R-:W-:Y:S02]  /*0130*/  UIADD3 UR10, UP1, UR6, 0x1f0, URZ ;  /* 0x000001f0060a7890 */ /* 0x000fe4000ff3e03f */
[----:B------:R-:W-:Y:S02]  /*0140*/  UIADD3 UR6, UP2, UR6, 0x2f0, URZ ;  /* 0x000002f006067890 */ /* 0x000fe4000ff5e03f */
[----:B------:R-:W-:Y:S02]  /*0150*/  UIADD3.X UR9, URZ, UR7, URZ, UP0, !UPT ;  /* 0x000000073f097290 */ /* 0x000fe400087fe43f */
[----:B------:R-:W-:-:S02]  /*0160*/  UIADD3.X UR11, URZ, UR7, URZ, UP1, !UPT ;  /* 0x000000073f0b7290 */ /* 0x000fc40008ffe43f */
[----:B------:R-:W-:-:S05]  /*0170*/  UIADD3.X UR7, URZ, UR7, URZ, UP2, !UPT ;  /* 0x000000073f077290 */ /* 0x000fca00097fe43f */
[----:B------:R1:W-:Y:S02]  /*0180*/  UTMACCTL.PF [UR8] ;  /* 0x00000000080079b9 */ /* 0x0003e40008040000 */
[----:B------:R1:W-:Y:S02]  /*0190*/  UTMACCTL.PF [UR10] ;  /* 0x000000000a0079b9 */ /* 0x0003e40008040000 */
[----:B------:R1:W-:Y:S02]  /*01a0*/  UTMACCTL.PF [UR6] ;  /* 0x00000000060079b9 */ /* 0x0003e40008040000 */
[----:B-1----:R-:W-:Y:S01]  /*01b0*/  NOP ;  /* 0x0000000000007918 */ /* 0x002fe20000000000 */
.L_x_1:
[----:B------:R-:W-:Y:S05]  /*01c0*/  BSYNC B0 ;  /* 0x0000000000007941 */ /* 0x000fea0003800000 */
.L_x_0:
[----:B------:R-:W1:Y:S01]  /*01d0*/  SHFL.IDX PT, R4, R0, RZ, 0x1f ;  /* 0x00001fff00047589 */ /* 0x000e6200000e0000 */
[----:B--2---:R-:W-:Y:S01]  /*01e0*/  R2UR UR46, R3 ;  /* 0x00000000032e72ca */ /* 0x004fe200000e0000 */
[----:B------:R-:W-:Y:S02]  /*01f0*/  UISETP.NE.AND UP0, UPT, UR5, 0x1, UPT ;  /* 0x000000010500788c */ /* 0x000fe4000bf05270 */
[----:B------:R-:W-:-:S10]  /*0200*/  UISETP.NE.AND UP1, UPT, UR5, 0x2, UPT ;  /* 0x000000020500788c */ /* 0x000fd4000bf25270 */
[----:B------:R-:W-:Y:S02]  /*0210*/  UIADD3 UR10, UR46, -0x1, URZ ;  /* 0xffffffff2e0a7890 */ /* 0x000fe4000fffe03f */
[----:B------:R-:W-:Y:S02]  /*0220*/  UISETP.EQ.AND UP2, UPT, UR46, URZ, !UP0 ;  /* 0x0000003f2e00728c */ /* 0x000fe4000c742270 */
[----:B------:R-:W-:Y:S02]  /*0230*/  UISETP.EQ.AND UP3, UPT, UR46, URZ, !UP1 ;  /* 0x0000003f2e00728c */ /* 0x000fe4000cf62270 */
[----:B------:R-:W-:Y:S02]  /*0240*/  UISETP.GE.U32.AND UP4, UPT, UR10, 0x4, UPT ;  /* 0x000000040a00788c */ /* 0x000fe4000bf86070 */
[----:B------:R-:W-:Y:S01]  /*0250*/  USEL UR47, URZ, 0x1, !UP2 ;  /* 0x000000013f2f7887 */ /* 0x000fe2000d000000 */
[----:B-1----:R-:W-:Y:S01]  /*0260*/  ISETP.NE.AND P0, PT, R4, RZ, PT ;  /* 0x000000ff0400720c */ /* 0x002fe20003f05270 */
[----:B------:R-:W-:Y:S01]  /*0270*/  USEL UR48, URZ, 0x1, !UP3 ;  /* 0x000000013f307887 */ /* 0x000fe2000d800000 */
[----:B------:R-:W-:Y:S01]  /*0280*/  IMAD.U32 R4, RZ, RZ, UR5 ;  /* 0x00000005ff047e24 */ /* 0x000fe2000f8e00ff */
[----:B------:R-:W-:-:S02]  /*0290*/  USEL UR47, UR47, 0x2, UP4 ;  /* 0x000000022f2f7887 */ /* 0x000fc4000a000000 */
[----:B------:R-:W-:-:S08]  /*02a0*/  USEL UR48, UR48, 0x2, UP4 ;  /* 0x0000000230307887 */ /* 0x000fd0000a000000 */
[----:B------:R-:W-:Y:S05]  /*02b0*/  @P0 BRA `(.L_x_2) ;  /* 0x0000000000480947 */ /* 0x000fea0003800000 */
[----:B------:R-:W1:Y:S01]  /*02c0*/  S2UR UR8, SR_CgaCtaId ;  /* 0x00000000000879c3 */ /* 0x000e620000008800 */
[----:B------:R-:W-:Y:S01]  /*02d0*/  UMOV UR4, 0x400 ;  /* 0x0000040000047882 */ /* 0x000fe20000000000 */
[----:B------:R-:W-:Y:S01]  /*02e0*/  UMOV UR5, 0x1 ;  /* 0x0000000100057882 */ /* 0x000fe20000000000 */
[----:B------:R-:W-:Y:S01]  /*02f0*/  UMOV UR6, 0x80 ;  /* 0x0000008000067882 */ /* 0x000fe20000000000 */
[----:B------:R-:W-:Y:S01]  /*0300*/  ELECT P0, URZ, PT ;  /* 0x00000000003f782f */ /* 0x000fe20003800000 */
[----:B------:R-:W-:-:S04]  /*0310*/  UIADD3 UR6, -UR6, 0x100000, URZ ;  /* 0x0010000006067890 */ /* 0x000fc8000fffe13f */
[----:B------:R-:W-:Y:S02]  /*0320*/  USHF.L.U32 UR7, UR6, 0xb, URZ ;  /* 0x0000000b06077899 */ /* 0x000fe4000800063f */
[----:B------:R-:W-:Y:S02]  /*0330*/  USHF.L.U32 UR6, UR6, 0x1, URZ ;  /* 0x0000000106067899 */ /* 0x000fe4000800063f */
[----:B-1----:R-:W-:Y:S02]  /*0340*/  ULEA UR8, UR8, UR4, 0x18 ;  /* 0x0000000408087291 */ /* 0x002fe4000f8ec03f */
[----:B------:R-:W-:-:S04]  /*0350*/  UIADD3 UR4, -UR5, 0x100000, URZ ;  /* 0x0010000005047890 */ /* 0x000fc8000fffe13f */
[----:B------:R-:W-:Y:S02]  /*0360*/  USHF.L.U32 UR5, UR4, 0xb, URZ ;  /* 0x0000000b04057899 */ /* 0x000fe4000800063f */
[----:B------:R-:W-:Y:S01]  /*0370*/  USHF.L.U32 UR4, UR4, 0x1, URZ ;  /* 0x0000000104047899 */ /* 0x000fe2000800063f */
[----:B------:R-:W1:Y:S11]  /*0380*/  FENCE.VIEW.ASYNC.S ;  /* 0x00000000000073c6 */ /* 0x000e760000000000 */
[----:B-1----:R1:W2:Y:S01]  /*0390*/  SYNCS.EXCH.64 URZ, [UR8+0x9450], UR4 ;  /* 0x00945004083f75b2 */ /* 0x0022a20008000100 */
[----:B------:R1:W3:Y:S01]  /*03a0*/  SYNCS.EXCH.64 URZ, [UR8+0x9460], UR6 ;  /* 0x00946006083f75b2 */ /* 0x0002e20008000100 */
[----:B------:R1:W4:Y:S01]  /*03b0*/  SYNCS.EXCH.64 URZ, [UR8+0x9458], UR4 ;  /* 0x00945804083f75b2 */ /* 0x0003220008000100 */
[----:B------:R1:W1:Y:S01]  /*03c0*/  SYNCS.EXCH.64 URZ, [UR8+0x9468], UR6 ;  /* 0x00946806083f75b2 */ /* 0x0002620008000100 */
[----:B------:R-:W-:Y:S01]  /*03d0*/  NOP ;  /* 0x0000000000007918 */ /* 0x000fe20000000000 */
.L_x_2:
[----:B------:R-:W5:Y:S01]  /*03e0*/  SHFL.IDX PT, R3, R0, RZ, 0x1f ;  /* 0x00001fff00037589 */ /* 0x000f6200000e0000 */
[----:B------:R-:W-:Y:S01]  /*03f0*/  NOP ;  /* 0x0000000000007918 */ /* 0x000fe20000000000 */
[----:B-----5:R-:W-:-:S13]  /*0400*/  ISETP.NE.AND P0, PT, R3, RZ, PT ;  /* 0x000000ff0300720c */ /* 0x020fda0003f05270 */
[----:B------:R-:W-:Y:S05]  /*0410*/  @P0 BRA `(.L_x_3) ;  /* 0x0000000000600947 */ /* 0x000fea0003800000 */
[----:B-1----:R-:W1:Y:S01]  /*0420*/  S2UR UR5, SR_CgaCtaId ;  /* 0x00000000000579c3 */ /* 0x002e620000008800 */
[----:B------:R-:W-:Y:S01]  /*0430*/  UMOV UR4, 0x400 ;  /* 0x0000040000047882 */ /* 0x000fe20000000000 */
[----:B------:R-:W-:Y:S01]  /*0440*/  UMOV UR6, 0x1 ;  /* 0x0000000100067882 */ /* 0x000fe20000000000 */
[----:B------:R-:W-:Y:S01]  /*0450*/  UMOV UR9, 0x100 ;  /* 0x0000010000097882 */ /* 0x000fe20000000000 */
[----:B------:R-:W-:-:S04]  /*0460*/  UIADD3 UR6, -UR6, 0x100000, URZ ;  /* 0x0010000006067890 */ /* 0x000fc8000fffe13f */
[----:B------:R-:W-:Y:S02]  /*0470*/  USHF.L.U32 UR7, UR6, 0xb, URZ ;  /* 0x0000000b06077899 */ /* 0x000fe4000800063f */
[----:B------:R-:W-:Y:S01]  /*0480*/  USHF.L.U32 UR6, UR6, 0x1, URZ ;  /* 0x0000000106067899 */ /* 0x000fe2000800063f */
[----:B------:R-:W-:Y:S01]  /*0490*/  ELECT P0, URZ, PT ;  /* 0x00000000003f782f */ /* 0x000fe20003800000 */
[----:B-1----:R-:W-:Y:S02]  /*04a0*/  ULEA UR8, UR5, UR4, 0x18 ;  /* 0x0000000405087291 */ /* 0x002fe4000f8ec03f */
[----:B------:R-:W-:-:S04]  /*04b0*/  UIADD3 UR4, -UR9, 0x100000, URZ ;  /* 0x0010000009047890 */ /* 0x000fc8000fffe13f */
[----:B------:R-:W-:Y:S02]  /*04c0*/  USHF.L.U32 UR5, UR4, 0xb, URZ ;  /* 0x0000000b04057899 */ /* 0x000fe4000800063f */
[----:B------:R-:W-:Y:S01]  /*04d0*/  USHF.L.U32 UR4, UR4, 0x1, URZ ;  /* 0x0000000104047899 */ /* 0x000fe2000800063f */
[----:B------:R-:W1:Y:S03]  /*04e0*/  FENCE.VIEW.ASYNC.S ;  /* 0x00000000000073c6 */ /* 0x000e660000000000 */
[----:B-1----:R1:W1:Y:S08]  /*04f0*/  SYNCS.EXCH.64 URZ, [UR8+0x9400], UR6 ;  /* 0x00940006083f75b2 */ /* 0x0022700008000100 */
[----:B------:R1:W1:Y:S01]  /*0500*/  SYNCS.EXCH.64 URZ, [UR8+0x9428], UR4 ;  /* 0x00942804083f75b2 */ /* 0x0002620008000100 */
        /* <DEDUP_REMOVED lines=8> */
[----:B------:R-:W-:Y:S01]  /*0590*/  NOP ;  /* 0x0000000000007918 */ /* 0x000fe20000000000 */
.L_x_3:
        /* <DEDUP_REMOVED lines=21> */
[----:B------:R-:W-:Y:S01]  /*06f0*/  NOP ;  /* 0x0000000000007918 */ /* 0x000fe20000000000 */
.L_x_4:
[----:B------:R-:W5:Y:S01]  /*0700*/  SHFL.IDX PT, R3, R0, RZ, 0x1f ;  /* 0x00001fff00037589 */ /* 0x000f6200000e0000 */
[----:B------:R-:W-:Y:S01]  /*0710*/  ELECT P0, URZ, PT ;  /* 0x00000000003f782f */ /* 0x000fe20003800000 */
[----:B------:R-:W-:Y:S01]  /*0720*/  NOP ;  /* 0x0000000000007918 */ /* 0x000fe20000000000 */
[----:B-1----:R-:W-:Y:S02]  /*0730*/  UMOV UR4, 0x80 ;  /* 0x0000008000047882 */ /* 0x002fe40000000000 */
[C---:B-----5:R-:W-:Y:S02]  /*0740*/  ISETP.NE.OR P0, PT, R3.reuse, RZ, !P0 ;  /* 0x000000ff0300720c */ /* 0x060fe40004705670 */
[----:B------:R-:W-:-:S11]  /*0750*/  ISETP.NE.AND P3, PT, R3, RZ, PT ;  /* 0x000000ff0300720c */ /* 0x000fd60003f65270 */
[----:B------:R-:W-:Y:S01]  /*0760*/  VOTEU.ALL UP2, P0 ;  /* 0x00000000003f7886 */ /* 0x000fe20000040000 */
[----:B------:R-:W-:Y:S01]  /*0770*/  VOTEU.ALL UP3, P0 ;  /* 0x00000000003f7886 */ /* 0x000fe20000060000 */
[----:B------:R-:W-:Y:S01]  /*0780*/  VOTEU.ALL UP4, P0 ;  /* 0x00000000003f7886 */ /* 0x000fe20000080000 */
[----:B------:R-:W-:Y:S02]  /*0790*/  VOTEU.ALL UP5, P0 ;  /* 0x00000000003f7886 */ /* 0x000fe400000a0000 */
[----:B------:R-:W1:Y:S01]  /*07a0*/  @!UP2 S2UR UR7, SR_CgaCtaId ;  /* 0x000000000007a9c3 */ /* 0x000e620000008800 */
[----:B------:R-:W-:Y:S01]  /*07b0*/  @!UP2 UMOV UR6, 0x400 ;  /* 0x000004000006a882 */ /* 0x000fe20000000000 */
[----:B------:R-:W-:-:S04]  /*07c0*/  @!UP2 UIADD3 UR4, -UR4, 0x100000, URZ ;  /* 0x001000000404a890 */ /* 0x000fc8000fffe13f */
[----:B------:R-:W-:Y:S02]  /*07d0*/  @!UP2 USHF.L.U32 UR5, UR4, 0xb, URZ ;  /* 0x0000000b0405a899 */ /* 0x000fe4000800063f */
[----:B------:R-:W-:Y:S02]  /*07e0*/  @!UP2 USHF.L.U32 UR4, UR4, 0x1, URZ ;  /* 0x000000010404a899 */ /* 0x000fe4000800063f */
[----:B-1----:R-:W-:Y:S01]  /*07f0*/  @!UP2 ULEA UR6, UR7, UR6, 0x18 ;  /* 0x000000060706a291 */ /* 0x002fe2000f8ec03f */
[----:B------:R-:W-:Y:S01]  /*0800*/  VOTEU.ALL UP2, P0 ;  /* 0x00000000003f7886 */ /* 0x000fe20000040000 */
[----:B------:R-:W1:Y:S10]  /*0810*/  FENCE.VIEW.ASYNC.S ;  /* 0x00000000000073c6 */ /* 0x000e740000000000 */
[----:B-1----:R1:W1:Y:S01]  /*0820*/  @!UP2 SYNCS.EXCH.64 URZ, [UR6+0x9490], UR4 ;  /* 0x00949004063fa5b2 */ /* 0x0022620008000100 */
[----:B------:R1:W1:Y:S01]  /*0830*/  @!UP3 SYNCS.EXCH.64 URZ, [UR6+0x9498], UR4 ;  /* 0x00949804063fb5b2 */ /* 0x0002620008000100 */
[----:B------:R1:W1:Y:S01]  /*0840*/  @!UP4 SYNCS.EXCH.64 URZ, [UR6+0x94a0], UR4 ;  /* 0x0094a004063fc5b2 */ /* 0x0002620008000100 */
[----:B------:R1:W1:Y:S01]  /*0850*/  @!UP5 SYNCS.EXCH.64 URZ, [UR6+0x94a8], UR4 ;  /* 0x0094a804063fd5b2 */ /* 0x0002620008000100 */
[----:B------:R-:W-:Y:S01]  /*0860*/  NOP ;  /* 0x0000000000007918 */ /* 0x000fe20000000000 */
[----:B------:R-:W-:Y:S05]  /*0870*/  @P3 BRA `(.L_x_5) ;  /* 0x0000000000403947 */ /* 0x000fea0003800000 */
[----:B-1----:R-:W1:Y:S01]  /*0880*/  S2UR UR5, SR_CgaCtaId ;  /* 0x00000000000579c3 */ /* 0x002e620000008800 */
[----:B------:R-:W-:Y:S01]  /*0890*/  UMOV UR4, 0x400 ;  /* 0x0000040000047882 */ /* 0x000fe20000000000 */
[----:B------:R-:W-:Y:S01]  /*08a0*/  UMOV UR6, 0x20 ;  /* 0x0000002000067882 */ /* 0x000fe20000000000 */
[----:B------:R-:W-:Y:S01]  /*08b0*/  UMOV UR7, 0x80 ;  /* 0x0000008000077882 */ /* 0x000fe20000000000 */
[----:B------:R-:W-:Y:S01]  /*08c0*/  ELECT P0, URZ, PT ;  /* 0x00000000003f782f */ /* 0x000fe20003800000 */
[----:B-1----:R-:W-:Y:S02]  /*08d0*/  ULEA UR8, UR5, UR4, 0x18 ;  /* 0x0000000405087291 */ /* 0x002fe4000f8ec03f */
[----:B------:R-:W-:-:S04]  /*08e0*/  UIADD3 UR4, -UR6, 0x100000, URZ ;  /* 0x0010000006047890 */ /* 0x000fc8000fffe13f */
[----:B------:R-:W-:Y:S02]  /*08f0*/  USHF.L.U32 UR5, UR4, 0xb, URZ ;  /* 0x0000000b04057899 */ /* 0x000fe4000800063f */
[----:B------:R-:W-:Y:S02]  /*0900*/  USHF.L.U32 UR4, UR4, 0x1, URZ ;  /* 0x0000000104047899 */ /* 0x000fe4000800063f */
[----:B------:R-:W-:-:S04]  /*0910*/  UIADD3 UR6, -UR7, 0x100000, URZ ;  /* 0x0010000007067890 */ /* 0x000fc8000fffe13f */
[----:B------:R-:W-:Y:S02]  /*0920*/  USHF.L.U32 UR7, UR6, 0xb, URZ ;  /* 0x0000000b06077899 */ /* 0x000fe4000800063f */
[----:B------:R-:W-:Y:S01]  /*0930*/  USHF.L.U32 UR6, UR6, 0x1, URZ ;  /* 0x0000000106067899 */ /* 0x000fe2000800063f */
[----:B------:R-:W1:Y:S03]  /*0940*/  FENCE.VIEW.ASYNC.S ;  /* 0x00000000000073c6 */ /* 0x000e660000000000 */
[----:B-1----:R1:W1:Y:S08]  /*0950*/  SYNCS.EXCH.64 URZ, [UR8+0x94c0], UR4 ;  /* 0x0094c004083f75b2 */ /* 0x0022700008000100 */
[----:B------:R1:W1:Y:S01]  /*0960*/  SYNCS.EXCH.64 URZ, [UR8+0x94c8], UR6 ;  /* 0x0094c806083f75b2 */ /* 0x0002620008000100 */
[----:B------:R-:W-:Y:S01]  /*0970*/  NOP ;  /* 0x0000000000007918 */ /* 0x000fe20000000000 */
.L_x_5:
[----:B------:R-:W-:Y:S01]  /*0980*/  VOTEU.ANY UP2, P2 ;  /* 0x00000000003f7886 */ /* 0x000fe20001040100 */
[----:B-1----:R-:W-:Y:S01]  /*0990*/  UMOV UR4, 0x40 ;  /* 0x0000004000047882 */ /* 0x002fe20000000000 */
[----:B------:R-:W-:Y:S01]  /*09a0*/  ISETP.NE.AND P3, PT, RZ, UR46, PT ;  /* 0x0000002eff007c0c */ /* 0x000fe2000bf65270 */
[----:B------:R-:W-:Y:S01]  /*09b0*/  NOP ;  /* 0x0000000000007918 */ /* 0x000fe20000000000 */
[----:B------:R-:W-:Y:S01]  /*09c0*/  ISETP.EQ.AND P0, PT, R4, 0x2, P1 ;  /* 0x000000020400780c */ /* 0x000fe20000f02270 */
[----:B------:R-:W1:Y:S01]  /*09d0*/  @UP2 S2UR UR7, SR_CgaCtaId ;  /* 0x00000000000729c3 */ /* 0x000e620000008800 */
[----:B------:R-:W-:Y:S01]  /*09e0*/  @UP2 UMOV UR6, 0x400 ;  /* 0x0000040000062882 */ /* 0x000fe20000000000 */
[----:B------:R-:W-:-:S04]  /*09f0*/  @UP2 UIADD3 UR4, -UR4, 0x100000, URZ ;  /* 0x0010000004042890 */ /* 0x000fc8000fffe13f */
[----:B------:R-:W-:Y:S02]  /*0a00*/  @UP2 USHF.L.U32 UR5, UR4, 0xb, URZ ;  /* 0x0000000b04052899 */ /* 0x000fe4000800063f */
[----:B------:R-:W-:Y:S02]  /*0a10*/  @UP2 USHF.L.U32 UR4, UR4, 0x1, URZ ;  /* 0x0000000104042899 */ /* 0x000fe4000800063f */
[----:B-1----:R-:W-:Y:S01]  /*0a20*/  @UP2 ULEA UR6, UR7, UR6, 0x18 ;  /* 0x0000000607062291 */ /* 0x002fe2000f8ec03f */
[----:B------:R-:W-:Y:S01]  /*0a30*/  VOTEU.ANY UP2, P2 ;  /* 0x00000000003f7886 */ /* 0x000fe20001040100 */
[----:B------:R-:W-:Y:S01]  /*0a40*/  ISETP.EQ.AND P2, PT, R4, 0x1, P1 ;  /* 0x000000010400780c */ /* 0x000fe20000f42270 */
[----:B------:R-:W1:Y:S09]  /*0a50*/  FENCE.VIEW.ASYNC.S ;  /* 0x00000000000073c6 */ /* 0x000e720000000000 */
[----:B-1----:R1:W2:Y:S01]  /*0a60*/  @UP2 SYNCS.EXCH.64 URZ, [UR6+0x94b0], UR4 ;  /* 0x0094b004063f25b2 */ /* 0x0022a20008000100 */
[----:B------:R-:W-:Y:S01]  /*0a70*/  NOP ;  /* 0x0000000000007918 */ /* 0x000fe20000000000 */
[----:B--234-:R-:W-:Y:S06]  /*0a80*/  BAR.SYNC.DEFER_BLOCKING 0x0 ;  /* 0x0000000000007b1d */ /* 0x01cfec0000010000 */
[----:B------:R-:W-:Y:S05]  /*0a90*/  @!P3 BRA `(.L_x_6) ;  /* 0x000000440064b947 */ /* 0x000fea0003800000 */
[----:B------:R-:W-:-:S06]  /*0aa0*/  UISETP.GT.U32.AND UP0, UPT, UR10, 0x3, UPT ;  /* 0x000000030a00788c */ /* 0x000fcc000bf04070 */
[----:B------:R-:W-:-:S13]  /*0ab0*/  PLOP3.LUT P0, PT, PT, PT, UP0, 0x80, 0x0 ;  /* 0x000000000000781c */ /* 0x000fda0003f0f008 */
[----:B-1----:R-:W-:Y:S05]  /*0ac0*/  @P0 EXIT ;  /* 0x000000000000094d */ /* 0x002fea0003800000 */
.L_x_7:
[----:B------:R-:W-:-:S08]  /*0ad0*/  NOP ;  /* 0x0000000000007918 */ /* 0x000fd00000000000 */
[----:B------:R-:W1:Y:S02]  /*0ae0*/  USETMAXREG.TRY_ALLOC.CTAPOOL UP0, 0xf0 ;  /* 0x000000f0000079c8 */ /* 0x000e640008000600 */
[----:B-1----:R-:W-:-:S13]  /*0af0*/  PLOP3.LUT P0, PT, PT, PT, UP0, 0x80, 0x0 ;  /* 0x000000000000781c */ /* 0x002fda0003f0f008 */
[----:B------:R-:W-:Y:S05]  /*0b00*/  @!P0 BRA `(.L_x_7) ;  /* 0xfffffffc00f08947 */ /* 0x000fea000383ffff */
[----:B------:R-:W-:Y:S02]  /*0b10*/  ULDC UR4, c[0x0][0xa00] ;  /* 0x0002800000047ab9 */ /* 0x000fe40000000800 */
[----:B------:R-:W-:-:S13]  /*0b20*/  ISETP.GE.AND P0, PT, R17, UR4, PT ;  /* 0x0000000411007c0c */ /* 0x000fda000bf06270 */
[----:B------:R-:W-:Y:S05]  /*0b30*/  @P0 EXIT ;  /* 0x000000000000094d */ /* 0x000fea0003800000 */
[----:B------:R-:W1:Y:S01]  /*0b40*/  S2UR UR4, SR_CgaCtaId ;  /* 0x00000000000479c3 */ /* 0x000e620000008800 */
[----:B------:R-:W-:Y:S01]  /*0b50*/  UMOV UR49, 0x400 ;  /* 0x0000040000317882 */ /* 0x000fe20000000000 */
[----:B------:R-:W-:Y:S01]  /*0b60*/  UISETP.NE.AND UP0, UPT, UR46, 0x1, UPT ;  /* 0x000000012e00788c */ /* 0x000fe2000bf05270 */
[----:B------:R-:W-:Y:S01]  /*0b70*/  IMAD.MOV.U32 R18, RZ, RZ, RZ ;  /* 0x000000ffff127224 */ /* 0x000fe200078e00ff */
[----:B------:R-:W-:Y:S01]  /*0b80*/  ULDC.64 UR36, c[0x0][0x198] ;  /* 0x0000660000247ab9 */ /* 0x000fe20000000a00 */
[----:B------:R-:W-:Y:S01]  /*0b90*/  UMOV UR38, URZ ;  /* 0x0000003f00267c82 */ /* 0x000fe20008000000 */
[----:B------:R-:W-:Y:S01]  /*0ba0*/  UMOV UR39, URZ ;  /* 0x0000003f00277c82 */ /* 0x000fe20008000000 */
[----:B------:R-:W-:Y:S01]  /*0bb0*/  UMOV UR45, URZ ;  /* 0x0000003f002d7c82 */ /* 0x000fe20008000000 */
[----:B------:R-:W-:Y:S01]  /*0bc0*/  ULDC.64 UR54, c[0x0][0x208] ;  /* 0x0000820000367ab9 */ /* 0x000fe20000000a00 */
[----:B-1----:R-:W-:-:S04]  /*0bd0*/  ULEA UR49, UR4, UR49, 0x18 ;  /* 0x0000003104317291 */ /* 0x002fc8000f8ec03f */
[----:B------:R-:W-:Y:S02]  /*0be0*/  UIADD3 UR4, UR49, 0x2000, URZ ;  /* 0x0000200031047890 */ /* 0x000fe4000fffe03f */
[----:B------:R-:W-:Y:S02]  /*0bf0*/  USHF.R.U32.HI UR5, URZ, 0x4, UR49 ;  /* 0x000000043f057899 */ /* 0x000fe40008011631 */
[----:B------:R-:W-:Y:S02]  /*0c00*/  USHF.R.U32.HI UR4, URZ, 0x4, UR4 ;  /* 0x000000043f047899 */ /* 0x000fe40008011604 */
[----:B------:R-:W-:Y:S02]  /*0c10*/  ULOP3.LUT UR5, UR5, 0x3fff, URZ, 0xc0, !UPT ;  /* 0x00003fff05057892 */ /* 0x000fe4000f8ec03f */
[----:B------:R-:W-:Y:S02]  /*0c20*/  ULOP3.LUT UR50, UR4, 0x3fff, URZ, 0xc0, !UPT ;  /* 0x00003fff04327892 */ /* 0x000fe4000f8ec03f */
[----:B------:R-:W-:-:S02]  /*0c30*/  UP2UR UR4, UPR, URZ, 0x1 ;  /* 0x000000013f047883 */ /* 0x000fc40008000000 */
[----:B------:R-:W-:Y:S02]  /*0c40*/  USEL UR4, URZ, 0x1, UP0 ;  /* 0x000000013f047887 */ /* 0x000fe40008000000 */
[----:B------:R-:W-:Y:S02]  /*0c50*/  ULOP3.LUT UR51, UR5, 0x10000, URZ, 0xfc, !UPT ;  /* 0x0001000005337892 */ /* 0x000fe4000f8efc3f */
[----:B------:R-:W-:Y:S02]  /*0c60*/  ULOP3.LUT UR52, UR50, 0x10000, URZ, 0xfc, !UPT ;  /* 0x0001000032347892 */ /* 0x000fe4000f8efc3f */
[----:B------:R-:W-:-:S10]  /*0c70*/  IMAD.U32 R72, RZ, RZ, UR4 ;  /* 0x00000004ff487e24 */ /* 0x000fd4000f8e00ff */
.L_x_61:
[----:B-1----:R-:W1:Y:S01]  /*0c80*/  LDC R6, c[0x0][0xa04] ;  /* 0x00028100ff067b82 */ /* 0x002e620000000800 */
[----:B------:R-:W-:Y:S01]  /*0c90*/  MOV R16, R17 ;  /* 0x0000001100107202 */ /* 0x000fe20000000f00 */
[----:B------:R-:W-:-:S06]  /*0ca0*/  UISETP.NE.AND UP0, UPT, UR46, 0x1, UPT ;  /* 0x000000012e00788c */ /* 0x000fcc000bf05270 */
[----:B------:R-:W2:Y:S08]  /*0cb0*/  LDC R0, c[0x0][0xa10] ;  /* 0x00028400ff007b82 */ /* 0x000eb00000000800 */
[----:B------:R-:W3:Y:S01]  /*0cc0*/  LDC R10, c[0x0][0xa1c] ;  /* 0x00028700ff0a7b82 */ /* 0x000ee20000000800 */
[----:B-1----:R-:W-:Y:S02]  /*0cd0*/  ISETP.NE.AND P0, PT, R6, 0x1, PT ;  /* 0x000000010600780c */ /* 0x002fe40003f05270 */
[----:B--2---:R-:W-:-:S11]  /*0ce0*/  ISETP.NE.AND P1, PT, R0, 0x1, PT ;  /* 0x000000010000780c */ /* 0x004fd60003f25270 */
[----:B------:R-:W1:Y:S01]  /*0cf0*/  @P0 LDC.64 R4, c[0x0][0xa08] ;  /* 0x00028200ff040b82 */ /* 0x000e620000000a00 */
[C---:B---3--:R-:W-:Y:S02]  /*0d00*/  ISETP.NE.AND P2, PT, R10.reuse, 0x1, PT ;  /* 0x000000010a00780c */ /* 0x048fe40003f45270 */
[----:B------:R-:W-:-:S05]  /*0d10*/  R2UR UR44, R10 ;  /* 0x000000000a2c72ca */ /* 0x000fca00000e0000 */
[----:B------:R-:W2:Y:S08]  /*0d20*/  @P1 LDC R3, c[0x0][0xa14] ;  /* 0x00028500ff031b82 */ /* 0x000eb00000000800 */
[----:B------:R-:W3:Y:S08]  /*0d30*/  @P1 LDC R7, c[0x0][0xa18] ;  /* 0x00028600ff071b82 */ /* 0x000ef00000000800 */
[----:B------:R-:W4:Y:S01]  /*0d40*/  @P2 LDC.64 R8, c[0x0][0xa20] ;  /* 0x00028800ff082b82 */ /* 0x000f220000000a00 */
[----:B-1----:R-:W-:-:S05]  /*0d50*/  @P0 IMAD.HI.U32 R0, R17, R4, RZ ;  /* 0x0000000411000227 */ /* 0x002fca00078e00ff */
[----:B------:R-:W-:Y:S02]  /*0d60*/  @P0 SHF.R.U32.HI R16, RZ, R5, R0 ;  /* 0x00000005ff100219 */ /* 0x000fe40000011600 */
[----:B------:R-:W-:-:S03]  /*0d70*/  PLOP3.LUT P0, PT, PT, PT, UP0, 0x80, 0x0 ;  /* 0x000000000000781c */ /* 0x000fc60003f0f008 */
[----:B--2---:R-:W-:-:S04]  /*0d80*/  @P1 IMAD.HI.U32 R0, R16, R3, RZ ;  /* 0x0000000310001227 */ /* 0x004fc800078e00ff */
[----:B------:R-:W-:Y:S01]  /*0d90*/  IMAD.MOV.U32 R19, RZ, RZ, R16 ;  /* 0x000000ffff137224 */ /* 0x000fe200078e0010 */
[----:B---3--:R-:W-:-:S04]  /*0da0*/  @P1 SHF.R.U32.HI R19, RZ, R7, R0 ;  /* 0x00000007ff131219 */ /* 0x008fc80000011600 */
[C---:B------:R-:W-:Y:S01]  /*0db0*/  R2UR UR5, R19.reuse ;  /* 0x00000000130572ca */ /* 0x040fe200000e0000 */
[----:B------:R-:W-:Y:S02]  /*0dc0*/  IMAD.MOV.U32 R0, RZ, RZ, R19 ;  /* 0x000000ffff007224 */ /* 0x000fe400078e0013 */
[----:B----4-:R-:W-:-:S05]  /*0dd0*/  @P2 IMAD.HI.U32 R4, R19, R8, RZ ;  /* 0x0000000813042227 */ /* 0x010fca00078e00ff */
[----:B------:R-:W-:-:S05]  /*0de0*/  @P2 SHF.R.U32.HI R0, RZ, R9, R4 ;  /* 0x00000009ff002219 */ /* 0x000fca0000011604 */
[----:B------:R-:W-:Y:S02]  /*0df0*/  IMAD.MOV R3, RZ, RZ, -R0 ;  /* 0x000000ffff037224 */ /* 0x000fe400078e0a00 */
[----:B------:R-:W-:-:S03]  /*0e00*/  IMAD.MOV R0, RZ, RZ, -R16 ;  /* 0x000000ffff007224 */ /* 0x000fc600078e0a10 */
[----:B------:R-:W-:Y:S01]  /*0e10*/  R2UR UR4, R3 ;  /* 0x00000000030472ca */ /* 0x000fe200000e0000 */
[----:B------:R-:W-:-:S05]  /*0e20*/  IMAD R0, R6, R0, R17 ;  /* 0x0000000006007224 */ /* 0x000fca00078e0211 */
[----:B------:R-:W-:-:S07]  /*0e30*/  R2UR UR42, R0 ;  /* 0x00000000002a72ca */ /* 0x000fce00000e0000 */
[----:B------:R-:W-:Y:S01]  /*0e40*/  UIMAD UR44, UR44, UR4, UR5 ;  /* 0x000000042c2c72a4 */ /* 0x000fe2000f8e0205 */
[----:B------:R-:W-:Y:S11]  /*0e50*/  @!P0 BRA `(.L_x_8) ;  /* 0x0000000000688947 */ /* 0x000ff60003800000 */
[----:B------:R-:W-:-:S06]  /*0e60*/  UISETP.NE.AND UP0, UPT, UR46, 0x2, UPT ;  /* 0x000000022e00788c */ /* 0x000fcc000bf05270 */
[----:B------:R-:W-:-:S13]  /*0e70*/  PLOP3.LUT P1, PT, PT, PT, UP0, 0x80, 0x0 ;  /* 0x000000000000781c */ /* 0x000fda0003f2f008 */
[----:B------:R-:W-:Y:S05]  /*0e80*/  @!P1 BRA `(.L_x_9) ;  /* 0x0000000000449947 */ /* 0x000fea0003800000 */
[----:B------:R-:W-:-:S06]  /*0e90*/  UISETP.NE.AND UP0, UPT, UR46, 0x3, UPT ;  /* 0x000000032e00788c */ /* 0x000fcc000bf05270 */
[----:B------:R-:W-:-:S13]  /*0ea0*/  PLOP3.LUT P1, PT, PT, PT, UP0, 0x80, 0x0 ;  /* 0x000000000000781c */ /* 0x000fda0003f2f008 */
[----:B------:R-:W-:Y:S05]  /*0eb0*/  @!P1 BRA `(.L_x_10) ;  /* 0x0000000000249947 */ /* 0x000fea0003800000 */
[----:B------:R-:W-:-:S06]  /*0ec0*/  UISETP.NE.AND UP0, UPT, UR46, 0x4, UPT ;  /* 0x000000042e00788c */ /* 0x000fcc000bf05270 */
[----:B------:R-:W-:-:S13]  /*0ed0*/  PLOP3.LUT P1, PT, PT, PT, UP0, 0x80, 0x0 ;  /* 0x000000000000781c */ /* 0x000fda0003f2f008 */
[----:B------:R-:W-:Y:S05]  /*0ee0*/  @P1 BRA `(.L_x_11) ;  /* 0x0000000000541947 */ /* 0x000fea0003800000 */
[----:B------:R-:W-:Y:S02]  /*0ef0*/  UIADD3 UR4, UR38, -0x1, URZ ;  /* 0xffffffff26047890 */ /* 0x000fe4000fffe03f */
[----:B------:R-:W-:Y:S02]  /*0f00*/  ULOP3.LUT UR38, UR38, 0x1, URZ, 0xc, !UPT ;  /* 0x0000000126267892 */ /* 0x000fe4000f8e0c3f */
[----:B------:R-:W-:-:S04]  /*0f10*/  ULOP3.LUT UR4, UR4, 0x2, URZ, 0xc0, !UPT ;  /* 0x0000000204047892 */ /* 0x000fc8000f8ec03f */
[----:B------:R-:W-:-:S04]  /*0f20*/  USHF.R.U32.HI UR4, URZ, 0x1, UR4 ;  /* 0x000000013f047899 */ /* 0x000fc80008011604 */
[----:B------:R-:W-:Y:S01]  /*0f30*/  ULOP3.LUT UR39, UR39, UR4, URZ, 0x3c, !UPT ;  /* 0x0000000427277292 */ /* 0x000fe2000f8e3c3f */
[----:B------:R-:W-:Y:S11]  /*0f40*/  BRA `(.L_x_11) ;  /* 0x00000000003c7947 */ /* 0x000ff60003800000 */
.L_x_10:
[----:B------:R-:W-:Y:S02]  /*0f50*/  ULOP3.LUT UP0, URZ, UR38, 0x2, URZ, 0xc0, !UPT ;  /* 0x00000002263f7892 */ /* 0x000fe4000f80c03f */
[----:B------:R-:W-:Y:S02]  /*0f60*/  ULOP3.LUT UR38, UR38, 0x1, URZ, 0xc0, !UPT ;  /* 0x0000000126267892 */ /* 0x000fe4000f8ec03f */
[----:B------:R-:W-:-:S04]  /*0f70*/  USEL UR4, URZ, 0x1, UP0 ;  /* 0x000000013f047887 */ /* 0x000fc80008000000 */
[----:B------:R-:W-:Y:S01]  /*0f80*/  ULOP3.LUT UR39, UR39, UR4, URZ, 0x3c, !UPT ;  /* 0x0000000427277292 */ /* 0x000fe2000f8e3c3f */
[----:B------:R-:W-:Y:S11]  /*0f90*/  BRA `(.L_x_11) ;  /* 0x0000000000287947 */ /* 0x000ff60003800000 */
.L_x_9:
[----:B------:R-:W-:Y:S02]  /*0fa0*/  UIADD3 UR4, UR38, 0x1, URZ ;  /* 0x0000000126047890 */ /* 0x000fe4000fffe03f */
[----:B------:R-:W-:Y:S02]  /*0fb0*/  ULOP3.LUT UR38, UR38, 0x1, URZ, 0xc, !UPT ;  /* 0x0000000126267892 */ /* 0x000fe4000f8e0c3f */
[----:B------:R-:W-:-:S04]  /*0fc0*/  UISETP.GT.U32.AND UP0, UPT, UR4, 0x1, UPT ;  /* 0x000000010400788c */ /* 0x000fc8000bf04070 */
[----:B------:R-:W-:-:S04]  /*0fd0*/  USEL UR4, URZ, 0x1, !UP0 ;  /* 0x000000013f047887 */ /* 0x000fc8000c000000 */
[----:B------:R-:W-:Y:S01]  /*0fe0*/  ULOP3.LUT UR39, UR39, UR4, URZ, 0x3c, !UPT ;  /* 0x0000000427277292 */ /* 0x000fe2000f8e3c3f */
[----:B------:R-:W-:Y:S11]  /*0ff0*/  BRA `(.L_x_11) ;  /* 0x0000000000107947 */ /* 0x000ff60003800000 */
.L_x_8:
[----:B------:R-:W-:Y:S02]  /*1000*/  UISETP.GT.U32.AND UP0, UPT, UR38, 0x1, UPT ;  /* 0x000000012600788c */ /* 0x000fe4000bf04070 */
[----:B------:R-:W-:Y:S02]  /*1010*/  ULOP3.LUT UR38, UR38, 0x1, URZ, 0xc0, !UPT ;  /* 0x0000000126267892 */ /* 0x000fe4000f8ec03f */
[----:B------:R-:W-:-:S04]  /*1020*/  USEL UR4, URZ, 0x1, !UP0 ;  /* 0x000000013f047887 */ /* 0x000fc8000c000000 */
[----:B------:R-:W-:-:S12]  /*1030*/  ULOP3.LUT UR39, UR39, UR4, URZ, 0x3c, !UPT ;  /* 0x0000000427277292 */ /* 0x000fd8000f8e3c3f */
.L_x_11:
[----:B------:R-:W-:Y:S05]  /*1040*/  @!P0 BRA `(.L_x_12) ;  /* 0x00000000003c8947 */ /* 0x000fea0003800000 */
        /* <DEDUP_REMOVED lines=9> */
[----:B------:R-:W-:Y:S01]  /*10e0*/  ULEA UR42, UR42, 0x3, 0x1 ;  /* 0x000000032a2a7891 */ /* 0x000fe2000f8e083f */
[----:B------:R-:W-:Y:S11]  /*10f0*/  BRA `(.L_x_15) ;  /* 0x0000000000147947 */ /* 0x000ff60003800000 */
.L_x_14:
[----:B------:R-:W-:Y:S01]  /*1100*/  ULEA UR42, UR42, 0x2, 0x1 ;  /* 0x000000022a2a7891 */ /* 0x000fe2000f8e083f */
[----:B------:R-:W-:Y:S11]  /*1110*/  BRA `(.L_x_15) ;  /* 0x00000000000c7947 */ /* 0x000ff60003800000 */
.L_x_13:
[----:B------:R-:W-:Y:S01]  /*1120*/  ULEA UR42, UR42, 0x1, 0x1 ;  /* 0x000000012a2a7891 */ /* 0x000fe2000f8e083f */
[----:B------:R-:W-:Y:S11]  /*1130*/  BRA `(.L_x_15) ;  /* 0x0000000000047947 */ /* 0x000ff60003800000 */
.L_x_12:
[----:B------:R-:W-:-:S12]  /*1140*/  USHF.L.U32 UR42, UR42, 0x1, URZ ;  /* 0x000000012a2a7899 */ /* 0x000fd8000800063f */
.L_x_15:
[----:B------:R-:W-:-:S04]  /*1150*/  ULOP3.LUT UR4, UR48, 0x1, URZ, 0xfc, !UPT ;  /* 0x0000000130047892 */ /* 0x000fc8000f8efc3f */
[----:B------:R-:W-:-:S06]  /*1160*/  UISETP.NE.AND UP0, UPT, UR4, 0x3, UPT ;  /* 0x000000030400788c */ /* 0x000fcc000bf05270 */
[----:B------:R-:W-:-:S13]  /*1170*/  PLOP3.LUT P0, PT, PT, PT, UP0, 0x80, 0x0 ;  /* 0x000000000000781c */ /* 0x000fda0003f0f008 */
[----:B------:R-:W-:Y:S05]  /*1180*/  @!P0 BRA `(.L_x_16) ;  /* 0x0000000000048947 */ /* 0x000fea0003800000 */
[----:B------:R-:W-:Y:S01]  /*1190*/  BPT.TRAP 0x1 ;  /* 0x000000040000795c */ /* 0x000fe20000300000 */
.L_x_16:
[----:B------:R-:W-:Y:S01]  /*11a0*/  ULEA UR5, UR38, UR49, 0x3 ;  /* 0x0000003126057291 */ /* 0x000fe2000f8e183f */
[----:B------:R-:W-:Y:S01]  /*11b0*/  MOV R0, UR39 ;  /* 0x0000002700007c02 */ /* 0x000fe20008000f00 */
[----:B------:R-:W-:-:S03]  /*11c0*/  ULOP3.LUT UR4, UR47, 0x1, URZ, 0xfc, !UPT ;  /* 0x000000012f047892 */ /* 0x000fc6000f8efc3f */
[----:B------:R-:W-:Y:S01]  /*11d0*/  SHF.L.U32 R0, R0, 0x1f, RZ ;  /* 0x0000001f00007819 */ /* 0x000fe200000006ff */
[----:B------:R-:W-:-:S03]  /*11e0*/  UISETP.NE.AND UP0, UPT, UR4, 0x3, UPT ;  /* 0x000000030400788c */ /* 0x000fc6000bf05270 */
[----:B------:R-:W1:Y:S03]  /*11f0*/  SYNCS.PHASECHK.TRANS64.TRYWAIT P1, [UR5+0x9450], R0 ;  /* 0x00945000ff0075a7 */ /* 0x000e660008020145 */
[----:B------:R-:W-:Y:S01]  /*1200*/  PLOP3.LUT P0, PT, PT, PT, UP0, 0x80, 0x0 ;  /* 0x000000000000781c */ /* 0x000fe20003f0f008 */
[----:B-1----:R-:W-:-:S12]  /*1210*/  @!P1 BRA `(.L_x_17) ;  /* 0x0000005400709947 */ /* 0x002fd80003800000 */
.L_x_107:
[----:B------:R-:W-:Y:S05]  /*1220*/  @!P0 BRA `(.L_x_18) ;  /* 0x0000000000048947 */ /* 0x000fea0003800000 */
[----:B------:R-:W-:Y:S01]  /*1230*/  BPT.TRAP 0x1 ;  /* 0x000000040000795c */ /* 0x000fe20000300000 */
.L_x_18:
[----:B------:R-:W-:Y:S01]  /*1240*/  ULEA UR14, UR45, UR49, 0x3 ;  /* 0x000000312d0e7291 */ /* 0x000fe2000f8e183f */
[----:B-1----:R-:W-:Y:S01]  /*1250*/  SHF.L.U32 R0, R18, 0x1f, RZ ;  /* 0x0000001f12007819 */ /* 0x002fe200000006ff */
[----:B------:R-:W-:Y:S01]  /*1260*/  UIADD3 UR15, UR49, 0x9490, URZ ;  /* 0x00009490310f7890 */ /* 0x000fe2000fffe03f */
[----:B------:R-:W-:Y:S01]  /*1270*/  SHF.L.U32 R3, R72, 0x1f, RZ ;  /* 0x0000001f48037819 */ /* 0x000fe200000006ff */
[----:B------:R-:W-:Y:S02]  /*1280*/  ULEA UR4, UR46, 0xfffffff8, 0x3 ;  /* 0xfffffff82e047891 */ /* 0x000fe4000f8e183f */
[----:B------:R-:W-:Y:S02]  /*1290*/  ULEA UR13, UR46, UR15, 0x3 ;  /* 0x0000000f2e0d7291 */ /* 0x000fe4000f8e183f */
[----:B------:R-:W-:Y:S01]  /*12a0*/  ULOP3.LUT UR12, UR4, 0x8, URZ, 0xc, !UPT ;  /* 0x00000008040c7892 */ /* 0x000fe2000f8e0c3f */
[----:B------:R-:W1:Y:S02]  /*12b0*/  SYNCS.PHASECHK.TRANS64.TRYWAIT P1, [UR14+0x9400], R0 ;  /* 0x00940000ff0075a7 */ /* 0x000e64000802014e */
[----:B-1----:R-:W-:Y:S09]  /*12c0*/  @!P1 BRA `(.L_x_19) ;  /* 0x00000054005c9947 */ /* 0x002ff20003800000 */
.L_x_108:
[----:B------:R-:W2:Y:S02]  /*12d0*/  SYNCS.PHASECHK.TRANS64.TRYWAIT P1, [UR13+-0x8], R3 ;  /* 0xfffff803ff0075a7 */ /* 0x000ea4000802014d */
[----:B--2---:R-:W-:Y:S05]  /*12e0*/  @!P1 BRA `(.L_x_20) ;  /* 0x00000054006c9947 */ /* 0x004fea0003800000 */
.L_x_109:
[----:B------:R-:W-:Y:S01]  /*12f0*/  ULEA UR6, UR45, UR52, 0x8 ;  /* 0x000000342d067291 */ /* 0x000fe2000f8e403f */
[----:B------:R-:W-:Y:S01]  /*1300*/  WARPGROUP.ARRIVE ;  /* 0x00000000000079c5 */ /* 0x000fe20000000000 */
[----:B------:R-:W-:Y:S01]  /*1310*/  ULEA UR4, UR38, UR51, 0x8 ;  /* 0x0000003326047291 */ /* 0x000fe2000f8e403f */
[----:B------:R-:W-:Y:S01]  /*1320*/  UMOV UR7, 0x80000020 ;  /* 0x8000002000077882 */ /* 0x000fe20000000000 */
[----:B------:R-:W-:Y:S01]  /*1330*/  UMOV UR5, 0x80000020 ;  /* 0x8000002000057882 */ /* 0x000fe20000000000 */
[----:B------:R-:W-:Y:S02]  /*1340*/  UIADD3 UR10, UR6, 0x2, URZ ;  /* 0x00000002060a7890 */ /* 0x000fe4000fffe03f */
[----:B------:R-:W-:Y:S01]  /*1350*/  UIADD3 UR8, UR4, 0x2, URZ ;  /* 0x0000000204087890 */ /* 0x000fe2000fffe03f */
[----:B------:R-:W-:-:S03]  /*1360*/  UMOV UR11, 0x80000020 ;  /* 0x80000020000b7882 */ /* 0x000fc60000000000 */
[----:B------:R-:W-:Y:S01]  /*1370*/  HGMMA.64x64x16.F32 R24, gdesc[UR4], RZ, !UPT, gsb0 ;  /* 0x00e00000041879f0 */ /* 0x000fe2000c0008ff */
[----:B------:R-:W-:Y:S01]  /*1380*/  UMOV UR9, 0x80000020 ;  /* 0x8000002000097882 */ /* 0x000fe20000000000 */
[----:B------:R-:W-:Y:S01]  /*1390*/  ULDC UR6, c[0x0][0x604] ;  /* 0x0001810000067ab9 */ /* 0x000fe20000000800 */
[----:B------:R-:W-:Y:S02]  /*13a0*/  WARPGROUP.DEPBAR.LE gsb0, 0x0 ;  /* 0x00008000000079c5 */ /* 0x000fe40000010000 */
[----:B------:R-:W-:-:S06]  /*13b0*/  WARPGROUP.ARRIVE ;  /* 0x00000000000079c5 */ /* 0x000fcc0000000000 */
[----:B------:R-:W-:Y:S03]  /*13c0*/  HGMMA.64x64x16.F32 R24, gdesc[UR8], R24, gsb0 ;  /* 0x00e00000081879f0 */ /* 0x000fe60008000818 */
[----:B------:R-:W-:Y:S02]  /*13d0*/  WARPGROUP.DEPBAR.LE gsb0, 0x0 ;  /* 0x00008000000079c5 */ /* 0x000fe40000010000 */
[----:B-1----:R-:W-:-:S04]  /*13e0*/  FMNMX R3, R24, R25, !PT ;  /* 0x0000001918037209 */ /* 0x002fc80007800000 */
[----:B------:R-:W-:-:S04]  /*13f0*/  FMNMX R0, R28, R3, !PT ;  /* 0x000000031c007209 */ /* 0x000fc80007800000 */
        /* <DEDUP_REMOVED lines=11> */
[----:B------:R-:W-:Y:S02]  /*14b0*/  FMNMX R0, R52, R3, !PT ;  /* 0x0000000334007209 */ /* 0x000fe40007800000 */
[----:B------:R-:W-:Y:S02]  /*14c0*/  FMNMX R3, R26, R27, !PT ;  /* 0x0000001b1a037209 */ /* 0x000fe40007800000 */
[----:B------:R-:W-:-:S05]  /*14d0*/  FMNMX R5, R53, R0, !PT ;  /* 0x0000000035057209 */ /* 0x000fca0007800000 */
[----:B------:R-:W1:Y:S02]  /*14e0*/  SHFL.BFLY PT, R0, R5, 0x1, 0x1f ;  /* 0x0c201f0005007f89 */ /* 0x000e6400000e0000 */
[----:B-1----:R-:W-:Y:S02]  /*14f0*/  FMNMX R6, R5, R0, !PT ;  /* 0x0000000005067209 */ /* 0x002fe40007800000 */
[----:B------:R-:W-:-:S03]  /*1500*/  FMNMX R0, R30, R3, !PT ;  /* 0x000000031e007209 */ /* 0x000fc60007800000 */
[----:B------:R-:W1:Y:S01]  /*1510*/  SHFL.BFLY PT, R7, R6, 0x2, 0x1f ;  /* 0x0c401f0006077f89 */ /* 0x000e6200000e0000 */
[----:B------:R-:W-:-:S04]  /*1520*/  FMNMX R3, R31, R0, !PT ;  /* 0x000000001f037209 */ /* 0x000fc80007800000 */
[----:B------:R-:W-:-:S04]  /*1530*/  FMNMX R0, R34, R3, !PT ;  /* 0x0000000322007209 */ /* 0x000fc80007800000 */
[----:B------:R-:W-:-:S04]  /*1540*/  FMNMX R3, R35, R0, !PT ;  /* 0x0000000023037209 */ /* 0x000fc80007800000 */
[----:B------:R-:W-:-:S04]  /*1550*/  FMNMX R0, R38, R3, !PT ;  /* 0x0000000326007209 */ /* 0x000fc80007800000 */
[----:B------:R-:W-:-:S04]  /*1560*/  FMNMX R3, R39, R0, !PT ;  /* 0x0000000027037209 */ /* 0x000fc80007800000 */
[----:B------:R-:W-:Y:S02]  /*1570*/  FMNMX R0, R42, R3, !PT ;  /* 0x000000032a007209 */ /* 0x000fe40007800000 */
[----:B-1----:R-:W-:Y:S02]  /*1580*/  FMNMX R4, R6, R7, !PT ;  /* 0x0000000706047209 */ /* 0x002fe40007800000 */
[----:B------:R-:W-:Y:S02]  /*1590*/  FMNMX R3, R43, R0, !PT ;  /* 0x000000002b037209 */ /* 0x000fe40007800000 */
[----:B------:R-:W-:Y:S02]  /*15a0*/  FSETP.NEU.AND P1, PT, R4, -INF , PT ;  /* 0xff8000000400780b */ /* 0x000fe40003f2d000 */
[----:B------:R-:W-:Y:S02]  /*15b0*/  FMNMX R0, R46, R3, !PT ;  /* 0x000000032e007209 */ /* 0x000fe40007800000 */
[----:B------:R-:W-:-:S02]  /*15c0*/  FSEL R5, R4, RZ, P1 ;  /* 0x000000ff04057208 */ /* 0x000fc40000800000 */
[----:B------:R-:W-:-:S03]  /*15d0*/  FMNMX R3, R47, R0, !PT ;  /* 0x000000002f037209 */ /* 0x000fc60007800000 */
[----:B------:R-:W-:Y:S01]  /*15e0*/  FMUL R6, R5, UR6 ;  /* 0x0000000605067c20 */ /* 0x000fe20008400000 */
[----:B------:R-:W-:-:S03]  /*15f0*/  FMNMX R0, R50, R3, !PT ;  /* 0x0000000332007209 */ /* 0x000fc60007800000 */
[--C-:B------:R-:W-:Y:S01]  /*1600*/  FFMA R24, R24, UR6, -R6.reuse ;  /* 0x0000000618187c23 */ /* 0x100fe20008000806 */
[--C-:B------:R-:W-:Y:S01]  /*1610*/  FFMA R25, R25, UR6, -R6.reuse ;  /* 0x0000000619197c23 */ /* 0x100fe20008000806 */
[----:B------:R-:W-:Y:S01]  /*1620*/  FMNMX R3, R51, R0, !PT ;  /* 0x0000000033037209 */ /* 0x000fe20007800000 */
[--C-:B------:R-:W-:Y:S01]  /*1630*/  FFMA R36, R36, UR6, -R6.reuse ;  /* 0x0000000624247c23 */ /* 0x100fe20008000806 */
[--C-:B------:R-:W-:Y:S01]  /*1640*/  FFMA R33, R33, UR6, -R6.reuse ;  /* 0x0000000621217c23 */ /* 0x100fe20008000806 */
[----:B------:R-:W-:Y:S01]  /*1650*/  FSETP.GEU.AND P5, PT, R24, -126, PT ;  /* 0xc2fc00001800780b */ /* 0x000fe20003fae000 */
[--C-:B------:R-:W-:Y:S01]  /*1660*/  FFMA R28, R28, UR6, -R6.reuse ;  /* 0x000000061c1c7c23 */ /* 0x100fe20008000806 */
[----:B------:R-:W-:Y:S01]  /*1670*/  FSETP.GEU.AND P6, PT, R25, -126, PT ;  /* 0xc2fc00001900780b */ /* 0x000fe20003fce000 */
[--C-:B------:R-:W-:Y:S01]  /*1680*/  FFMA R32, R32, UR6, -R6.reuse ;  /* 0x0000000620207c23 */ /* 0x100fe20008000806 */
[----:B------:R-:W-:Y:S01]  /*1690*/  FMNMX R0, R54, R3, !PT ;  /* 0x0000000336007209 */ /* 0x000fe20007800000 */
[--C-:B------:R-:W-:Y:S01]  /*16a0*/  FFMA R37, R37, UR6, -R6.reuse ;  /* 0x0000000625257c23 */ /* 0x100fe20008000806 */
[--C-:B------:R-:W-:Y:S01]  /*16b0*/  FFMA R29, R29, UR6, -R6.reuse ;  /* 0x000000061d1d7c23 */ /* 0x100fe20008000806 */
[----:B------:R-:W-:Y:S01]  /*16c0*/  FSETP.GEU.AND P4, PT, R33, -126, PT ;  /* 0xc2fc00002100780b */ /* 0x000fe20003f8e000 */
[--C-:B------:R-:W-:Y:S01]  /*16d0*/  FFMA R45, R45, UR6, -R6.reuse ;  /* 0x000000062d2d7c23 */ /* 0x100fe20008000806 */
[----:B------:R-:W-:Y:S01]  /*16e0*/  FMNMX R0, R55, R0, !PT ;  /* 0x0000000037007209 */ /* 0x000fe20007800000 */
[--C-:B------:R-:W-:Y:S01]  /*16f0*/  FFMA R40, R40, UR6, -R6.reuse ;  /* 0x0000000628287c23 */ /* 0x100fe20008000806 */
[----:B------:R-:W-:Y:S01]  /*1700*/  FSETP.GEU.AND P3, PT, R28, -126, PT ;  /* 0xc2fc00001c00780b */ /* 0x000fe20003f6e000 */
[--C-:B------:R-:W-:Y:S01]  /*1710*/  FFMA R44, R44, UR6, -R6.reuse ;  /* 0x000000062c2c7c23 */ /* 0x100fe20008000806 */
[----:B------:R-:W-:Y:S01]  /*1720*/  @!P5 FMUL R24, R24, 0.5 ;  /* 0x3f0000001818d820 */ /* 0x000fe20000400000 */
[----:B------:R-:W1:Y:S01]  /*1730*/  SHFL.BFLY PT, R3, R0, 0x1, 0x1f ;  /* 0x0c201f0000037f89 */ /* 0x000e6200000e0000 */
[----:B------:R-:W-:Y:S01]  /*1740*/  @!P6 FMUL R25, R25, 0.5 ;  /* 0x3f0000001919e820 */ /* 0x000fe20000400000 */
[----:B------:R-:W-:Y:S01]  /*1750*/  FSETP.GEU.AND P1, PT, R32, -126, PT ;  /* 0xc2fc00002000780b */ /* 0x000fe20003f2e000 */
[--C-:B------:R-:W-:Y:S01]  /*1760*/  FFMA R48, R48, UR6, -R6.reuse ;  /* 0x0000000630307c23 */ /* 0x100fe20008000806 */
[----:B------:R-:W-:Y:S01]  /*1770*/  FSETP.GEU.AND P2, PT, R29, -126, PT ;  /* 0xc2fc00001d00780b */ /* 0x000fe20003f4e000 */
[----:B------:R-:W2:Y:S01]  /*1780*/  MUFU.EX2 R24, R24 ;  /* 0x0000001800187308 */ /* 0x000ea20000000800 */
[----:B------:R-:W-:Y:S01]  /*1790*/  @!P4 FMUL R33, R33, 0.5 ;  /* 0x3f0000002121c820 */ /* 0x000fe20000400000 */
[--C-:B------:R-:W-:Y:S01]  /*17a0*/  FFMA R41, R41, UR6, -R6.reuse ;  /* 0x0000000629297c23 */ /* 0x100fe20008000806 */
[--C-:B------:R-:W-:Y:S01]  /*17b0*/  FFMA R49, R49, UR6, -R6.reuse ;  /* 0x0000000631317c23 */ /* 0x100fe20008000806 */
[--C-:B------:R-:W-:Y:S01]  /*17c0*/  FFMA R52, R52, UR6, -R6.reuse ;  /* 0x0000000634347c23 */ /* 0x100fe20008000806 */
[----:B------:R-:W-:Y:S01]  /*17d0*/  @!P3 FMUL R28, R28, 0.5 ;  /* 0x3f0000001c1cb820 */ /* 0x000fe20000400000 */
[----:B------:R-:W-:-:S02]  /*17e0*/  FFMA R53, R53, UR6, -R6 ;  /* 0x0000000635357c23 */ /* 0x000fc40008000806 */
[----:B------:R-:W3:Y:S02]  /*17f0*/  MUFU.EX2 R25, R25 ;  /* 0x0000001900197308 */ /* 0x000ee40000000800 */
[----:B------:R-:W-:Y:S02]  /*1800*/  @!P1 FMUL R32, R32, 0.5 ;  /* 0x3f00000020209820 */ /* 0x000fe40000400000 */
[----:B------:R-:W-:-:S04]  /*1810*/  @!P2 FMUL R29, R29, 0.5 ;  /* 0x3f0000001d1da820 */ /* 0x000fc80000400000 */
[----:B------:R-:W4:Y:S01]  /*1820*/  MUFU.EX2 R33, R33 ;  /* 0x0000002100217308 */ /* 0x000f220000000800 */
[----:B--2---:R-:W-:Y:S01]  /*1830*/  @!P5 FMUL R24, R24, R24 ;  /* 0x000000181818d220 */ /* 0x004fe20000400000 */
[----:B------:R-:W-:Y:S02]  /*1840*/  FSETP.GEU.AND P5, PT, R36, -126, PT ;  /* 0xc2fc00002400780b */ /* 0x000fe40003fae000 */
[----:B-1----:R-:W-:-:S04]  /*1850*/  FMNMX R3, R0, R3, !PT ;  /* 0x0000000300037209 */ /* 0x002fc80007800000 */
[----:B------:R-:W1:Y:S01]  /*1860*/  MUFU.EX2 R28, R28 ;  /* 0x0000001c001c7308 */ /* 0x000e620000000800 */
[----:B---3--:R-:W-:Y:S01]  /*1870*/  @!P6 FMUL R25, R25, R25 ;  /* 0x000000191919e220 */ /* 0x008fe20000400000 */
[----:B------:R-:W-:Y:S01]  /*1880*/  FSETP.GEU.AND P6, PT, R37, -126, PT ;  /* 0xc2fc00002500780b */ /* 0x000fe20003fce000 */
[----:B------:R-:W2:Y:S04]  /*1890*/  SHFL.BFLY PT, R0, R3, 0x2, 0x1f ;  /* 0x0c401f0003007f89 */ /* 0x000ea800000e0000 */
[----:B------:R-:W-:Y:S01]  /*18a0*/  @!P5 FMUL R36, R36, 0.5 ;  /* 0x3f0000002424d820 */ /* 0x000fe20000400000 */
[----:B------:R-:W3:Y:S01]  /*18b0*/  MUFU.EX2 R32, R32 ;  /* 0x0000002000207308 */ /* 0x000ee20000000800 */
[----:B----4-:R-:W-:Y:S01]  /*18c0*/  @!P4 FMUL R33, R33, R33 ;  /* 0x000000212121c220 */ /* 0x010fe20000400000 */
[----:B------:R-:W-:-:S05]  /*18d0*/  FSETP.GEU.AND P4, PT, R45, -126, PT ;  /* 0xc2fc00002d00780b */ /* 0x000fca0003f8e000 */
[----:B------:R-:W-:Y:S01]  /*18e0*/  @!P6 FMUL R37, R37, 0.5 ;  /* 0x3f0000002525e820 */ /* 0x000fe20000400000 */
[----:B------:R-:W4:Y:S01]  /*18f0*/  MUFU.EX2 R36, R36 ;  /* 0x0000002400247308 */ /* 0x000f220000000800 */
[----:B-1----:R-:W-:Y:S01]  /*1900*/  @!P3 FMUL R28, R28, R28 ;  /* 0x0000001c1c1cb220 */ /* 0x002fe20000400000 */
[----:B------:R-:W-:-:S05]  /*1910*/  FSETP.GEU.AND P3, PT, R40, -126, PT ;  /* 0xc2fc00002800780b */ /* 0x000fca0003f6e000 */
[----:B------:R-:W-:Y:S01]  /*1920*/  @!P4 FMUL R45, R45, 0.5 ;  /* 0x3f0000002d2dc820 */ /* 0x000fe20000400000 */
[----:B------:R-:W1:Y:S01]  /*1930*/  MUFU.EX2 R37, R37 ;  /* 0x0000002500257308 */ /* 0x000e620000000800 */
[----:B---3--:R-:W-:Y:S01]  /*1940*/  @!P1 FMUL R32, R32, R32 ;  /* 0x0000002020209220 */ /* 0x008fe20000400000 */
[----:B------:R-:W-:Y:S02]  /*1950*/  FSETP.GEU.AND P1, PT, R44, -126, PT ;  /* 0xc2fc00002c00780b */ /* 0x000fe40003f2e000 */
[----:B--2---:R-:W-:-:S03]  /*1960*/  FMNMX R5, R3, R0, !PT ;  /* 0x0000000003057209 */ /* 0x004fc60007800000 */
[----:B------:R-:W-:Y:S01]  /*1970*/  @!P3 FMUL R40, R40, 0.5 ;  /* 0x3f0000002828b820 */ /* 0x000fe20000400000 */
[----:B------:R-:W2:Y:S01]  /*1980*/  MUFU.EX2 R29, R29 ;  /* 0x0000001d001d7308 */ /* 0x000ea20000000800 */
[----:B----4-:R-:W-:Y:S01]  /*1990*/  @!P5 FMUL R36, R36, R36 ;  /* 0x000000242424d220 */ /* 0x010fe20000400000 */
[----:B------:R-:W-:-:S04]  /*19a0*/  FSETP.NEU.AND P5, PT, R5, -INF , PT ;  /* 0xff8000000500780b */ /* 0x000fc80003fad000 */
[----:B------:R-:W-:Y:S01]  /*19b0*/  FSEL R0, R5, RZ, P5 ;  /* 0x000000ff05007208 */ /* 0x000fe20002800000 */
[----:B------:R-:W-:Y:S01]  /*19c0*/  @!P1 FMUL R44, R44, 0.5 ;  /* 0x3f0000002c2c9820 */ /* 0x000fe20000400000 */
[----:B------:R-:W-:Y:S01]  /*19d0*/  FSETP.GEU.AND P5, PT, R49, -126, PT ;  /* 0xc2fc00003100780b */ /* 0x000fe20003fae000 */
[----:B-1----:R-:W-:Y:S01]  /*19e0*/  @!P6 FMUL R37, R37, R37 ;  /* 0x000000252525e220 */ /* 0x002fe20000400000 */
[----:B------:R-:W-:Y:S01]  /*19f0*/  FSETP.GEU.AND P6, PT, R48, -126, PT ;  /* 0xc2fc00003000780b */ /* 0x000fe20003fce000 */
[----:B------:R-:W1:Y:S01]  /*1a00*/  MUFU.EX2 R10, R45 ;  /* 0x0000002d000a7308 */ /* 0x000e620000000800 */
[----:B------:R-:W-:-:S04]  /*1a10*/  FMUL R0, R0, UR6 ;  /* 0x0000000600007c20 */ /* 0x000fc80008400000 */
[--C-:B------:R-:W-:Y:S01]  /*1a20*/  FFMA R27, R27, UR6, -R0.reuse ;  /* 0x000000061b1b7c23 */ /* 0x100fe20008000800 */
[----:B--2---:R-:W-:Y:S01]  /*1a30*/  @!P2 FMUL R29, R29, R29 ;  /* 0x0000001d1d1da220 */ /* 0x004fe20000400000 */
[----:B------:R-:W-:Y:S01]  /*1a40*/  FSETP.GEU.AND P2, PT, R41, -126, PT ;  /* 0xc2fc00002900780b */ /* 0x000fe20003f4e000 */
[----:B------:R-:W2:Y:S01]  /*1a50*/  MUFU.EX2 R7, R40 ;  /* 0x0000002800077308 */ /* 0x000ea20000000800 */
[--C-:B------:R-:W-:Y:S01]  /*1a60*/  FFMA R26, R26, UR6, -R0.reuse ;  /* 0x000000061a1a7c23 */ /* 0x100fe20008000800 */
[----:B------:R-:W-:Y:S01]  /*1a70*/  @!P5 FMUL R49, R49, 0.5 ;  /* 0x3f0000003131d820 */ /* 0x000fe20000400000 */
[--C-:B------:R-:W-:Y:S01]  /*1a80*/  FFMA R30, R30, UR6, -R0.reuse ;  /* 0x000000061e1e7c23 */ /* 0x100fe20008000800 */
[----:B------:R-:W-:Y:S01]  /*1a90*/  @!P6 FMUL R48, R48, 0.5 ;  /* 0x3f0000003030e820 */ /* 0x000fe20000400000 */
[--C-:B------:R-:W-:Y:S01]  /*1aa0*/  FFMA R31, R31, UR6, -R0.reuse ;  /* 0x000000061f1f7c23 */ /* 0x100fe20008000800 */
[--C-:B------:R-:W-:Y:S01]  /*1ab0*/  FFMA R34, R34, UR6, -R0.reuse ;  /* 0x0000000622227c23 */ /* 0x100fe20008000800 */
[--C-:B------:R-:W-:Y:S01]  /*1ac0*/  FFMA R3, R38, UR6, -R0.reuse ;  /* 0x0000000626037c23 */ /* 0x100fe20008000800 */
[----:B------:R-:W3:Y:S01]  /*1ad0*/  MUFU.EX2 R9, R44 ;  /* 0x0000002c00097308 */ /* 0x000ee20000000800 */
[----:B-1----:R-:W-:Y:S01]  /*1ae0*/  @!P4 FMUL R10, R10, R10 ;  /* 0x0000000a0a0ac220 */ /* 0x002fe20000400000 */
[----:B------:R-:W-:Y:S01]  /*1af0*/  FSETP.GEU.AND P4, PT, R27, -126, PT ;  /* 0xc2fc00001b00780b */ /* 0x000fe20003f8e000 */
[--C-:B------:R-:W-:Y:S01]  /*1b00*/  FFMA R39, R39, UR6, -R0.reuse ;  /* 0x0000000627277c23 */ /* 0x100fe20008000800 */
[----:B------:R-:W-:Y:S01]  /*1b10*/  @!P2 FMUL R41, R41, 0.5 ;  /* 0x3f0000002929a820 */ /* 0x000fe20000400000 */
[--C-:B------:R-:W-:Y:S01]  /*1b20*/  FFMA R42, R42, UR6, -R0.reuse ;  /* 0x000000062a2a7c23 */ /* 0x100fe20008000800 */
[--C-:B------:R-:W-:Y:S01]  /*1b30*/  FFMA R35, R35, UR6, -R0.reuse ;  /* 0x0000000623237c23 */ /* 0x100fe20008000800 */
[--C-:B------:R-:W-:Y:S01]  /*1b40*/  FFMA R43, R43, UR6, -R0.reuse ;  /* 0x000000062b2b7c23 */ /* 0x100fe20008000800 */
[----:B------:R-:W1:Y:S01]  /*1b50*/  MUFU.EX2 R11, R48 ;  /* 0x00000030000b7308 */ /* 0x000e620000000800 */
[----:B--2---:R-:W-:Y:S01]  /*1b60*/  @!P3 FMUL R7, R7, R7 ;  /* 0x000000070707b220 */ /* 0x004fe20000400000 */
[----:B------:R-:W-:Y:S01]  /*1b70*/  FSETP.GEU.AND P3, PT, R52, -126, PT ;  /* 0xc2fc00003400780b */ /* 0x000fe20003f6e000 */
[--C-:B------:R-:W-:Y:S01]  /*1b80*/  FFMA R46, R46, UR6, -R0.reuse ;  /* 0x000000062e2e7c23 */ /* 0x100fe20008000800 */
[--C-:B------:R-:W-:Y:S01]  /*1b90*/  FFMA R50, R50, UR6, -R0.reuse ;  /* 0x0000000632327c23 */ /* 0x100fe20008000800 */
[--C-:B------:R-:W-:Y:S01]  /*1ba0*/  FFMA R51, R51, UR6, -R0.reuse ;  /* 0x0000000633337c23 */ /* 0x100fe20008000800 */
[--C-:B------:R-:W-:Y:S01]  /*1bb0*/  FFMA R54, R54, UR6, -R0.reuse ;  /* 0x0000000636367c23 */ /* 0x100fe20008000800 */
[----:B------:R-:W-:Y:S01]  /*1bc0*/  @!P4 FMUL R27, R27, 0.5 ;  /* 0x3f0000001b1bc820 */ /* 0x000fe20000400000 */
[----:B------:R-:W2:Y:S01]  /*1bd0*/  MUFU.EX2 R8, R41 ;  /* 0x0000002900087308 */ /* 0x000ea20000000800 */
[----:B---3--:R-:W-:Y:S01]  /*1be0*/  @!P1 FMUL R9, R9, R9 ;  /* 0x0000000909099220 */ /* 0x008fe20000400000 */
[----:B------:R-:W-:Y:S01]  /*1bf0*/  FSETP.GEU.AND P1, PT, R26, -126, PT ;  /* 0xc2fc00001a00780b */ /* 0x000fe20003f2e000 */
[--C-:B------:R-:W-:Y:S01]  /*1c00*/  FFMA R47, R47, UR6, -R0.reuse ;  /* 0x000000062f2f7c23 */ /* 0x100fe20008000800 */
[----:B------:R-:W-:-:S03]  /*1c10*/  FFMA R0, R55, UR6, -R0 ;  /* 0x0000000637007c23 */ /* 0x000fc60008000800 */
[----:B------:R-:W-:Y:S01]  /*1c20*/  @!P3 FMUL R52, R52, 0.5 ;  /* 0x3f0000003434b820 */ /* 0x000fe20000400000 */
[----:B------:R-:W3:Y:S01]  /*1c30*/  MUFU.EX2 R6, R49 ;  /* 0x0000003100067308 */ /* 0x000ee20000000800 */
[----:B-1----:R-:W-:Y:S01]  /*1c40*/  @!P6 FMUL R11, R11, R11 ;  /* 0x0000000b0b0be220 */ /* 0x002fe20000400000 */
[----:B------:R-:W-:-:S05]  /*1c50*/  FSETP.GEU.AND P6, PT, R30, -126, PT ;  /* 0xc2fc00001e00780b */ /* 0x000fca0003fce000 */
[----:B------:R-:W-:Y:S01]  /*1c60*/  @!P1 FMUL R26, R26, 0.5 ;  /* 0x3f0000001a1a9820 */ /* 0x000fe20000400000 */
[----:B------:R-:W1:Y:S01]  /*1c70*/  MUFU.EX2 R13, R52 ;  /* 0x00000034000d7308 */ /* 0x000e620000000800 */
[----:B--2---:R-:W-:Y:S01]  /*1c80*/  @!P2 FMUL R8, R8, R8 ;  /* 0x000000080808a220 */ /* 0x004fe20000400000 */
[----:B------:R-:W-:-:S05]  /*1c90*/  FSETP.GEU.AND P2, PT, R53, -126, PT ;  /* 0xc2fc00003500780b */ /* 0x000fca0003f4e000 */
[----:B------:R-:W-:Y:S01]  /*1ca0*/  @!P6 FMUL R30, R30, 0.5 ;  /* 0x3f0000001e1ee820 */ /* 0x000fe20000400000 */
[----:B------:R2:W4:Y:S01]  /*1cb0*/  MUFU.EX2 R14, R26 ;  /* 0x0000001a000e7308 */ /* 0x0005220000000800 */
[----:B---3--:R-:W-:Y:S01]  /*1cc0*/  @!P5 FMUL R6, R6, R6 ;  /* 0x000000060606d220 */ /* 0x008fe20000400000 */
[----:B------:R-:W-:-:S03]  /*1cd0*/  FSETP.GEU.AND P5, PT, R31, -126, PT ;  /* 0xc2fc00001f00780b */ /* 0x000fc60003fae000 */
[----:B------:R-:W-:Y:S01]  /*1ce0*/  FADD R41, R33, R6 ;  /* 0x0000000621297221 */ /* 0x000fe20000000000 */
[----:B------:R-:W-:Y:S01]  /*1cf0*/  F2FP.F16.F32.PACK_AB R76, R6, R11 ;  /* 0x0000000b064c723e */ /* 0x000fe200000000ff */
[----:B------:R-:W-:Y:S01]  /*1d00*/  @!P2 FMUL R53, R53, 0.5 ;  /* 0x3f0000003535a820 */ /* 0x000fe20000400000 */
[----:B------:R-:W3:Y:S01]  /*1d10*/  MUFU.EX2 R27, R27 ;  /* 0x0000001b001b7308 */ /* 0x000ee20000000800 */
[----:B-1----:R-:W-:Y:S01]  /*1d20*/  @!P3 FMUL R13, R13, R13 ;  /* 0x0000000d0d0db220 */ /* 0x002fe20000400000 */
[----:B------:R-:W-:Y:S01]  /*1d30*/  FSETP.GEU.AND P3, PT, R34, -126, PT ;  /* 0xc2fc00002200780b */ /* 0x000fe20003f6e000 */
[----:B--2---:R-:W-:-:S04]  /*1d40*/  FADD R26, R25, R8 ;  /* 0x00000008191a7221 */ /* 0x004fc80000000000 */
[----:B------:R-:W-:Y:S01]  /*1d50*/  @!P5 FMUL R31, R31, 0.5 ;  /* 0x3f0000001f1fd820 */ /* 0x000fe20000400000 */
[----:B------:R1:W2:Y:S01]  /*1d60*/  MUFU.EX2 R15, R30 ;  /* 0x0000001e000f7308 */ /* 0x0002a20000000800 */
[----:B----4-:R-:W-:Y:S01]  /*1d70*/  @!P1 FMUL R14, R14, R14 ;  /* 0x0000000e0e0e9220 */ /* 0x010fe20000400000 */
[----:B------:R-:W-:Y:S01]  /*1d80*/  FSETP.GEU.AND P1, PT, R3, -126, PT ;  /* 0xc2fc00000300780b */ /* 0x000fe20003f2e000 */
[----:B------:R-:W-:-:S04]  /*1d90*/  FADD R26, R26, R41 ;  /* 0x000000291a1a7221 */ /* 0x000fc80000000000 */
[----:B------:R-:W-:Y:S01]  /*1da0*/  @!P3 FMUL R34, R34, 0.5 ;  /* 0x3f0000002222b820 */ /* 0x000fe20000400000 */
[----:B------:R-:W4:Y:S01]  /*1db0*/  MUFU.EX2 R12, R53 ;  /* 0x00000035000c7308 */ /* 0x000f220000000800 */
[----:B---3--:R-:W-:Y:S01]  /*1dc0*/  @!P4 FMUL R27, R27, R27 ;  /* 0x0000001b1b1bc220 */ /* 0x008fe20000400000 */
[----:B------:R-:W-:Y:S01]  /*1dd0*/  FSETP.GEU.AND P4, PT, R39, -126, PT ;  /* 0xc2fc00002700780b */ /* 0x000fe20003f8e000 */
[----:B-1----:R-:W-:-:S04]  /*1de0*/  FADD R30, R28, R9 ;  /* 0x000000091c1e7221 */ /* 0x002fc80000000000 */
[----:B------:R-:W-:Y:S01]  /*1df0*/  @!P1 FMUL R3, R3, 0.5 ;  /* 0x3f00000003039820 */ /* 0x000fe20000400000 */
[----:B------:R-:W1:Y:S01]  /*1e00*/  MUFU.EX2 R20, R31 ;  /* 0x0000001f00147308 */ /* 0x000e620000000800 */
[----:B--2---:R-:W-:Y:S01]  /*1e10*/  @!P6 FMUL R15, R15, R15 ;  /* 0x0000000f0f0fe220 */ /* 0x004fe20000400000 */
[----:B------:R-:W-:-:S05]  /*1e20*/  FSETP.GEU.AND P6, PT, R42, -126, PT ;  /* 0xc2fc00002a00780b */ /* 0x000fca0003fce000 */
[----:B------:R-:W-:Y:S01]  /*1e30*/  @!P4 FMUL R39, R39, 0.5 ;  /* 0x3f0000002727c820 */ /* 0x000fe20000400000 */
[----:B------:R2:W3:Y:S01]  /*1e40*/  MUFU.EX2 R21, R34 ;  /* 0x0000002200157308 */ /* 0x0004e20000000800 */
[----:B----4-:R-:W-:Y:S01]  /*1e50*/  @!P2 FMUL R12, R12, R12 ;  /* 0x0000000c0c0ca220 */ /* 0x010fe20000400000 */
[----:B------:R-:W-:-:S03]  /*1e60*/  FSETP.GEU.AND P2, PT, R35, -126, PT ;  /* 0xc2fc00002300780b */ /* 0x000fc60003f4e000 */
[----:B------:R-:W-:Y:S01]  /*1e70*/  FADD R45, R37, R12 ;  /* 0x0000000c252d7221 */ /* 0x000fe20000000000 */
[----:B------:R-:W-:Y:S01]  /*1e80*/  F2FP.F16.F32.PACK_AB R78, R12, R13 ;  /* 0x0000000d0c4e723e */ /* 0x000fe200000000ff */
[----:B------:R-:W-:Y:S01]  /*1e90*/  @!P6 FMUL R42, R42, 0.5 ;  /* 0x3f0000002a2ae820 */ /* 0x000fe20000400000 */
[----:B------:R4:W5:Y:S01]  /*1ea0*/  MUFU.EX2 R31, R3 ;  /* 0x00000003001f7308 */ /* 0x0009620000000800 */
[----:B-1----:R-:W-:Y:S01]  /*1eb0*/  @!P5 FMUL R20, R20, R20 ;  /* 0x000000141414d220 */ /* 0x002fe20000400000 */
[----:B------:R-:W-:Y:S01]  /*1ec0*/  FSETP.GEU.AND P5, PT, R43, -126, PT ;  /* 0xc2fc00002b00780b */ /* 0x000fe20003fae000 */
[----:B--2---:R-:W-:-:S04]  /*1ed0*/  FADD R34, R29, R10 ;  /* 0x0000000a1d227221 */ /* 0x004fc80000000000 */
[----:B------:R-:W-:Y:S01]  /*1ee0*/  @!P2 FMUL R35, R35, 0.5 ;  /* 0x3f0000002323a820 */ /* 0x000fe20000400000 */
[----:B------:R-:W1:Y:S01]  /*1ef0*/  MUFU.EX2 R40, R39 ;  /* 0x0000002700287308 */ /* 0x000e620000000800 */
[----:B---3--:R-:W-:Y:S01]  /*1f00*/  @!P3 FMUL R21, R21, R21 ;  /* 0x000000151515b220 */ /* 0x008fe20000400000 */
[----:B------:R-:W-:Y:S01]  /*1f10*/  FSETP.GEU.AND P3, PT, R46, -126, PT ;  /* 0xc2fc00002e00780b */ /* 0x000fe20003f6e000 */
[----:B----4-:R-:W-:Y:S01]  /*1f20*/  FADD R3, R24, R7 ;  /* 0x0000000718037221 */ /* 0x010fe20000000000 */
[----:B------:R-:W-:Y:S01]  /*1f30*/  FADD R45, R34, R45 ;  /* 0x0000002d222d7221 */ /* 0x000fe20000000000 */
[----:B------:R-:W-:Y:S02]  /*1f40*/  F2FP.F16.F32.PACK_AB R24, R25, R24 ;  /* 0x000000181918723e */ /* 0x000fe400000000ff */
[----:B------:R-:W-:Y:S01]  /*1f50*/  @!P5 FMUL R43, R43, 0.5 ;  /* 0x3f0000002b2bd820 */ /* 0x000fe20000400000 */
[----:B------:R2:W3:Y:S01]  /*1f60*/  MUFU.EX2 R23, R42 ;  /* 0x0000002a00177308 */ /* 0x0004e20000000800 */
[----:B-----5:R-:W-:Y:S01]  /*1f70*/  @!P1 FMUL R31, R31, R31 ;  /* 0x0000001f1f1f9220 */ /* 0x020fe20000400000 */
[----:B------:R-:W-:Y:S01]  /*1f80*/  FSETP.GEU.AND P1, PT, R50, -126, PT ;  /* 0xc2fc00003200780b */ /* 0x000fe20003f2e000 */
[----:B------:R-:W-:Y:S01]  /*1f90*/  FADD R26, R26, R45 ;  /* 0x0000002d1a1a7221 */ /* 0x000fe20000000000 */
[----:B------:R-:W-:-:S03]  /*1fa0*/  F2FP.F16.F32.PACK_AB R25, R27, R14 ;  /* 0x0000000e1b19723e */ /* 0x000fc600000000ff */
[----:B------:R-:W-:Y:S01]  /*1fb0*/  @!P3 FMUL R46, R46, 0.5 ;  /* 0x3f0000002e2eb820 */ /* 0x000fe20000400000 */
[----:B------:R-:W4:Y:S01]  /*1fc0*/  MUFU.EX2 R38, R35 ;  /* 0x0000002300267308 */ /* 0x000f220000000800 */
[----:B-1----:R-:W-:Y:S01]  /*1fd0*/  @!P4 FMUL R40, R40, R40 ;  /* 0x000000282828c220 */ /* 0x002fe20000400000 */
[----:B------:R-:W-:Y:S01]  /*1fe0*/  FSETP.GEU.AND P4, PT, R51, -126, PT ;  /* 0xc2fc00003300780b */ /* 0x000fe20003f8e000 */
[----:B--2---:R-:W-:-:S04]  /*1ff0*/  FADD R42, R32, R11 ;  /* 0x0000000b202a7221 */ /* 0x004fc80000000000 */
[----:B------:R-:W-:Y:S01]  /*2000*/  @!P1 FMUL R50, R50, 0.5 ;  /* 0x3f00000032329820 */ /* 0x000fe20000400000 */
[----:B------:R1:W2:Y:S01]  /*2010*/  MUFU.EX2 R44, R43 ;  /* 0x0000002b002c7308 */ /* 0x0002a20000000800 */
[----:B---3--:R-:W-:Y:S01]  /*2020*/  @!P6 FMUL R23, R23, R23 ;  /* 0x000000171717e220 */ /* 0x008fe20000400000 */
[----:B------:R-:W-:Y:S01]  /*2030*/  FSETP.GEU.AND P6, PT, R54, -126, PT ;  /* 0xc2fc00003600780b */ /* 0x000fe20003fce000 */
[----:B------:R-:W-:-:S04]  /*2040*/  FADD R3, R3, R42 ;  /* 0x0000002a03037221 */ /* 0x000fc80000000000 */
[----:B------:R-:W-:Y:S01]  /*2050*/  @!P4 FMUL R51, R51, 0.5 ;  /* 0x3f0000003333c820 */ /* 0x000fe20000400000 */
[----:B------:R-:W3:Y:S01]  /*2060*/  MUFU.EX2 R46, R46 ;  /* 0x0000002e002e7308 */ /* 0x000ee20000000800 */
[----:B----4-:R-:W-:Y:S01]  /*2070*/  @!P2 FMUL R38, R38, R38 ;  /* 0x000000262626a220 */ /* 0x010fe20000400000 */
[----:B------:R-:W-:Y:S01]  /*2080*/  FSETP.GEU.AND P2, PT, R47, -126, PT ;  /* 0xc2fc00002f00780b */ /* 0x000fe20003f4e000 */
[----:B-1----:R-:W-:-:S04]  /*2090*/  FADD R43, R36, R13 ;  /* 0x0000000d242b7221 */ /* 0x002fc80000000000 */
[----:B------:R-:W-:Y:S01]  /*20a0*/  @!P6 FMUL R54, R54, 0.5 ;  /* 0x3f0000003636e820 */ /* 0x000fe20000400000 */
[----:B------:R-:W1:Y:S01]  /*20b0*/  MUFU.EX2 R50, R50 ;  /* 0x0000003200327308 */ /* 0x000e620000000800 */
[----:B--2---:R-:W-:Y:S01]  /*20c0*/  @!P5 FMUL R44, R44, R44 ;  /* 0x0000002c2c2cd220 */ /* 0x004fe20000400000 */
[----:B------:R-:W-:Y:S01]  /*20d0*/  FSETP.GEU.AND P5, PT, R0, -126, PT ;  /* 0xc2fc00000000780b */ /* 0x000fe20003fae000 */
[----:B------:R-:W-:Y:S02]  /*20e0*/  FADD R30, R30, R43 ;  /* 0x0000002b1e1e7221 */ /* 0x000fe40000000000 */
[----:B------:R-:W-:Y:S01]  /*20f0*/  FADD R34, R27, R44 ;  /* 0x0000002c1b227221 */ /* 0x000fe20000000000 */
[----:B------:R-:W-:Y:S01]  /*2100*/  F2FP.F16.F32.PACK_AB R27, R20, R15 ;  /* 0x0000000f141b723e */ /* 0x000fe200000000ff */
[----:B------:R-:W-:Y:S01]  /*2110*/  @!P2 FMUL R47, R47, 0.5 ;  /* 0x3f0000002f2fa820 */ /* 0x000fe20000400000 */
[----:B------:R-:W2:Y:S01]  /*2120*/  MUFU.EX2 R51, R51 ;  /* 0x0000003300337308 */ /* 0x000ea20000000800 */
[----:B------:R-:W-:Y:S01]  /*2130*/  FADD R3, R3, R30 ;  /* 0x0000001e03037221 */ /* 0x000fe20000000000 */
[----:B------:R-:W-:-:S02]  /*2140*/  IMAD.U32 R30, RZ, RZ, UR12 ;  /* 0x0000000cff1e7e24 */ /* 0x000fc4000f8e00ff */
[----:B---3--:R-:W-:Y:S01]  /*2150*/  @!P3 FMUL R46, R46, R46 ;  /* 0x0000002e2e2eb220 */ /* 0x008fe20000400000 */
[----:B------:R-:W-:Y:S01]  /*2160*/  UIADD3 UR12, UR45, 0x1, URZ ;  /* 0x000000012d0c7890 */ /* 0x000fe2000fffe03f */
[----:B------:R3:W-:Y:S01]  /*2170*/  SYNCS.ARRIVE.TRANS64.A1T0 RZ, [R30+UR15], RZ ;  /* 0x000000ff1eff79a7 */ /* 0x0007e2000810000f */
[----:B------:R-:W-:Y:S01]  /*2180*/  @!P5 FMUL R0, R0, 0.5 ;  /* 0x3f0000000000d820 */ /* 0x000fe20000400000 */
[----:B------:R4:W5:Y:S01]  /*2190*/  MUFU.EX2 R35, R47 ;  /* 0x0000002f00237308 */ /* 0x0009620000000800 */
[----:B-1----:R-:W-:Y:S01]  /*21a0*/  @!P1 FMUL R50, R50, R50 ;  /* 0x0000003232329220 */ /* 0x002fe20000400000 */
[----:B------:R-:W-:Y:S01]  /*21b0*/  FADD R41, R15, R46 ;  /* 0x0000002e0f297221 */ /* 0x000fe20000000000 */
[----:B------:R-:W-:Y:S02]  /*21c0*/  UISETP.NE.AND UP0, UPT, UR12, 0x5, UPT ;  /* 0x000000050c00788c */ /* 0x000fe4000bf05270 */
[----:B------:R-:W-:Y:S01]  /*21d0*/  FADD R43, R21, R50 ;  /* 0x00000032152b7221 */ /* 0x000fe20000000000 */
[----:B---3--:R-:W-:Y:S01]  /*21e0*/  F2FP.F16.F32.PACK_AB R30, R37, R36 ;  /* 0x00000024251e723e */ /* 0x008fe200000000ff */
[----:B------:R-:W-:Y:S01]  /*21f0*/  USEL UR6, URZ, 0x1, UP0 ;  /* 0x000000013f067887 */ /* 0x000fe20008000000 */
[----:B------:R-:W1:Y:S01]  /*2200*/  MUFU.EX2 R54, R54 ;  /* 0x0000003600367308 */ /* 0x000e620000000800 */
[----:B--2---:R-:W-:Y:S01]  /*2210*/  @!P4 FMUL R51, R51, R51 ;  /* 0x000000333333c220 */ /* 0x004fe20000400000 */
[----:B------:R-:W-:-:S03]  /*2220*/  USEL UR12, UR12, URZ, UP0 ;  /* 0x0000003f0c0c7287 */ /* 0x000fc60008000000 */
[----:B----4-:R-:W-:Y:S01]  /*2230*/  FADD R47, R38, R51 ;  /* 0x00000033262f7221 */ /* 0x010fe20000000000 */
[----:B------:R-:W-:Y:S02]  /*2240*/  LOP3.LUT R18, R18, UR6, RZ, 0x3c, !PT ;  /* 0x0000000612127c12 */ /* 0x000fe4000f8e3cff */
[----:B------:R2:W3:Y:S01]  /*2250*/  MUFU.EX2 R39, R0 ;  /* 0x0000000000277308 */ /* 0x0004e20000000800 */
[----:B-----5:R-:W-:Y:S01]  /*2260*/  @!P2 FMUL R35, R35, R35 ;  /* 0x000000232323a220 */ /* 0x020fe20000400000 */
[----:B------:R-:W-:Y:S01]  /*2270*/  FADD R34, R34, R47 ;  /* 0x0000002f22227221 */ /* 0x000fe20000000000 */
[----:B------:R-:W-:Y:S02]  /*2280*/  F2FP.F16.F32.PACK_AB R77, R51, R50 ;  /* 0x00000032334d723e */ /* 0x000fe400000000ff */
[----:B------:R-:W-:Y:S01]  /*2290*/  FADD R42, R20, R35 ;  /* 0x00000023142a7221 */ /* 0x000fe20000000000 */
[----:B------:R-:W-:Y:S01]  /*22a0*/  F2FP.F16.F32.PACK_AB R35, R35, R46 ;  /* 0x0000002e2323723e */ /* 0x000fe200000000ff */
[----:B-1----:R-:W-:Y:S01]  /*22b0*/  @!P6 FMUL R54, R54, R54 ;  /* 0x000000363636e220 */ /* 0x002fe20000400000 */
[----:B--2---:R-:W-:-:S03]  /*22c0*/  FADD R0, R14, R23 ;  /* 0x000000170e007221 */ /* 0x004fc60000000000 */
[----:B------:R-:W-:Y:S01]  /*22d0*/  FADD R48, R31, R54 ;  /* 0x000000361f307221 */ /* 0x000fe20000000000 */
[----:B------:R-:W-:Y:S01]  /*22e0*/  FADD R0, R0, R43 ;  /* 0x0000002b00007221 */ /* 0x000fe20000000000 */
[----:B------:R-:W-:Y:S01]  /*22f0*/  F2FP.F16.F32.PACK_AB R31, R40, R31 ;  /* 0x0000001f281f723e */ /* 0x000fe200000000ff */
[----:B---3--:R-:W-:Y:S01]  /*2300*/  @!P5 FMUL R39, R39, R39 ;  /* 0x000000272727d220 */ /* 0x008fe20000400000 */
[----:B------:R-:W-:-:S03]  /*2310*/  FADD R41, R41, R48 ;  /* 0x0000003029297221 */ /* 0x000fc60000000000 */
[----:B------:R-:W-:Y:S01]  /*2320*/  FADD R49, R40, R39 ;  /* 0x0000002728317221 */ /* 0x000fe20000000000 */
[----:B------:R-:W-:Y:S01]  /*2330*/  FADD R41, R0, R41 ;  /* 0x0000002900297221 */ /* 0x000fe20000000000 */
[----:B------:R-:W-:Y:S01]  /*2340*/  FADD R0, R3, R26 ;  /* 0x0000001a03007221 */ /* 0x000fe20000000000 */
[----:B------:R-:W-:Y:S01]  /*2350*/  F2FP.F16.F32.PACK_AB R26, R29, R28 ;  /* 0x0000001c1d1a723e */ /* 0x000fe200000000ff */
[----:B------:R-:W-:Y:S01]  /*2360*/  FADD R49, R42, R49 ;  /* 0x000000312a317221 */ /* 0x000fe20000000000 */
[----:B------:R-:W-:Y:S02]  /*2370*/  F2FP.F16.F32.PACK_AB R28, R33, R32 ;  /* 0x00000020211c723e */ /* 0x000fe400000000ff */
[----:B------:R-:W-:Y:S01]  /*2380*/  F2FP.F16.F32.PACK_AB R32, R8, R7 ;  /* 0x000000070820723e */ /* 0x000fe200000000ff */
[----:B------:R-:W-:Y:S01]  /*2390*/  FADD R34, R34, R49 ;  /* 0x0000003122227221 */ /* 0x000fe20000000000 */
[----:B------:R-:W-:Y:S02]  /*23a0*/  F2FP.F16.F32.PACK_AB R29, R38, R21 ;  /* 0x00000015261d723e */ /* 0x000fe400000000ff */
[----:B------:R-:W-:Y:S01]  /*23b0*/  F2FP.F16.F32.PACK_AB R33, R44, R23 ;  /* 0x000000172c21723e */ /* 0x000fe200000000ff */
[----:B------:R-:W-:Y:S01]  /*23c0*/  FADD R3, R41, R34 ;  /* 0x0000002229037221 */ /* 0x000fe20000000000 */
[----:B------:R-:W-:Y:S01]  /*23d0*/  F2FP.F16.F32.PACK_AB R34, R10, R9 ;  /* 0x000000090a22723e */ /* 0x000fe200000000ff */
[----:B------:R-:W-:Y:S06]  /*23e0*/  @!P0 BRA `(.L_x_21) ;  /* 0x0000000000048947 */ /* 0x000fec0003800000 */
[----:B------:R-:W-:Y:S01]  /*23f0*/  BPT.TRAP 0x1 ;  /* 0x000000040000795c */ /* 0x000fe20000300000 */
.L_x_21:
[----:B------:R-:W-:Y:S01]  /*2400*/  ULEA UR6, UR12, UR49, 0x3 ;  /* 0x000000310c067291 */ /* 0x000fe2000f8e183f */
[----:B------:R-:W-:-:S08]  /*2410*/  SHF.L.U32 R6, R18, 0x1f, RZ ;  /* 0x0000001f12067819 */ /* 0x000fd000000006ff */
[----:B------:R-:W1:Y:S02]  /*2420*/  SYNCS.PHASECHK.TRANS64.TRYWAIT P1, [UR6+0x9400], R6 ;  /* 0x00940006ff0075a7 */ /* 0x000e640008020146 */
[----:B-1----:R-:W-:Y:S05]  /*2430*/  @!P1 BRA `(.L_x_22) ;  /* 0x0000004400309947 */ /* 0x002fea0003800000 */
.L_x_110:
[----:B------:R-:W-:Y:S01]  /*2440*/  ULEA UR10, UR12, UR50, 0x8 ;  /* 0x000000320c0a7291 */ /* 0x000fe2000f8e403f */
[----:B------:R-:W-:Y:S01]  /*2450*/  WARPGROUP.ARRIVE ;  /* 0x00000000000079c5 */ /* 0x000fe20000000000 */
[----:B------:R-:W-:Y:S01]  /*2460*/  UMOV UR7, 0x80000020 ;  /* 0x8000002000077882 */ /* 0x000fe20000000000 */
[----:B------:R-:W-:-:S04]  /*2470*/  F2FP.F16.F32.PACK_AB R79, R39, R54 ;  /* 0x00000036274f723e */ /* 0x000fc800000000ff */
[----:B------:R-:W-:Y:S02]  /*2480*/  UMOV UR6, UR10 ;  /* 0x0000000a00067c82 */ /* 0x000fe40008000000 */
[----:B------:R-:W-:Y:S01]  /*2490*/  HGMMA.64x32x16.F32 R56, R24, gdesc[UR4].tnspB, RZ, !UPT, gsb0 ;  /* 0x4060000418387df0 */ /* 0x000fe2000c0008ff */
[----:B------:R-:W-:Y:S01]  /*24a0*/  UIADD3 UR6, UR10, 0x40, URZ ;  /* 0x000000400a067890 */ /* 0x000fe2000fffe03f */
[----:B------:R-:W-:Y:S01]  /*24b0*/  UMOV UR7, 0x80000020 ;  /* 0x8000002000077882 */ /* 0x000fe20000000000 */
[----:B------:R-:W-:Y:S02]  /*24c0*/  WARPGROUP.DEPBAR.LE gsb0, 0x0 ;  /* 0x00008000000079c5 */ /* 0x000fe40000010000 */
[----:B------:R-:W-:-:S06]  /*24d0*/  WARPGROUP.ARRIVE ;  /* 0x00000000000079c5 */ /* 0x000fcc0000000000 */
[----:B------:R-:W-:Y:S01]  /*24e0*/  HGMMA.64x32x16.F32 R56, R28, gdesc[UR4].tnspB, R56, gsb0 ;  /* 0x406000041c387df0 */ /* 0x000fe20008000838 */
        /* <DEDUP_REMOVED lines=9> */
[----:B------:R-:W-:Y:S03]  /*2580*/  HGMMA.64x32x16.F32 R56, R76, gdesc[UR4].tnspB, R56, gsb0 ;  /* 0x406000044c387df0 */ /* 0x000fe60008000838 */
[----:B------:R-:W-:Y:S02]  /*2590*/  WARPGROUP.DEPBAR.LE gsb0, 0x0 ;  /* 0x00008000000079c5 */ /* 0x000fe40000010000 */
[----:B------:R-:W-:Y:S05]  /*25a0*/  @!P0 BRA `(.L_x_23) ;  /* 0x0000000000048947 */ /* 0x000fea0003800000 */
[----:B------:R-:W-:Y:S01]  /*25b0*/  BPT.TRAP 0x1 ;  /* 0x000000040000795c */ /* 0x000fe20000300000 */
.L_x_23:
[----:B------:R-:W-:Y:S02]  /*25c0*/  UISETP.GT.U32.AND UP0, UPT, UR47, 0x1, UPT ;  /* 0x000000012f00788c */ /* 0x000fe4000bf04070 */
[----:B------:R-:W-:-:S04]  /*25d0*/  UIADD3 UR6, UR14, 0x9428, URZ ;  /* 0x000094280e067890 */ /* 0x000fc8000fffe03f */
[----:B------:R-:W-:Y:S01]  /*25e0*/  PLOP3.LUT P1, PT, PT, PT, UP0, 0x80, 0x0 ;  /* 0x000000000000781c */ /* 0x000fe20003f2f008 */
[----:B------:R-:W-:-:S09]  /*25f0*/  UPRMT UR6, URZ, 0x654, UR6 ;  /* 0x000006543f067896 */ /* 0x000fd20008000006 */
[----:B------:R-:W-:Y:S03]  /*2600*/  SYNCS.ARRIVE.TRANS64.RED.A1T0 RZ, [UR6], RZ ;  /* 0x000000ffffff79a7 */ /* 0x000fe60008100406 */
[----:B------:R-:W-:Y:S05]  /*2610*/  @P1 BRA `(.L_x_24) ;  /* 0x0000000000041947 */ /* 0x000fea0003800000 */
[----:B------:R-:W-:Y:S01]  /*2620*/  BPT.TRAP 0x1 ;  /* 0x000000040000795c */ /* 0x000fe20000300000 */
.L_x_24:
[----:B-1----:R-:W1:Y:S01]  /*2630*/  LDC R6, c[0x0][0x28c] ;  /* 0x0000a300ff067b82 */ /* 0x002e620000000800 */
[----:B------:R-:W-:-:S04]  /*2640*/  UIADD3 UR45, UR12, 0x1, URZ ;  /* 0x000000010c2d7890 */ /* 0x000fc8000fffe03f */
[----:B------:R-:W-:-:S04]  /*2650*/  UISETP.NE.AND UP0, UPT, UR45, 0x5, UPT ;  /* 0x000000052d00788c */ /* 0x000fc8000bf05270 */
[----:B------:R-:W-:Y:S02]  /*2660*/  USEL UR6, URZ, 0x1, UP0 ;  /* 0x000000013f067887 */ /* 0x000fe40008000000 */
[----:B------:R-:W-:-:S04]  /*2670*/  USEL UR45, UR45, URZ, UP0 ;  /* 0x0000003f2d2d7287 */ /* 0x000fc80008000000 */
[----:B------:R-:W-:Y:S02]  /*2680*/  LOP3.LUT R18, R18, UR6, RZ, 0x3c, !PT ;  /* 0x0000000612127c12 */ /* 0x000fe4000f8e3cff */
[----:B-1----:R-:W-:-:S13]  /*2690*/  ISETP.GE.AND P2, PT, R6, 0x41, PT ;  /* 0x000000410600780c */ /* 0x002fda0003f46270 */
[----:B------:R-:W-:Y:S05]  /*26a0*/  @!P2 BRA `(.L_x_25) ;  /* 0x0000001400d4a947 */ /* 0x000fea0003800000 */
[----:B------:R-:W-:Y:S01]  /*26b0*/  VIADD R6, R6, 0x3f ;  /* 0x0000003f06067836 */ /* 0x000fe20000000000 */
[----:B------:R-:W-:Y:S01]  /*26c0*/  ULDC UR14, c[0x0][0x604] ;  /* 0x00018100000e7ab9 */ /* 0x000fe20000000800 */
[----:B------:R-:W-:Y:S02]  /*26d0*/  IMAD.MOV.U32 R9, RZ, RZ, R4 ;  /* 0x000000ffff097224 */ /* 0x000fe400078e0004 */
[----:B------:R-:W-:Y:S01]  /*26e0*/  IMAD.MOV.U32 R11, RZ, RZ, R5 ;  /* 0x000000ffff0b7224 */ /* 0x000fe200078e0005 */
[----:B------:R-:W-:-:S04]  /*26f0*/  SHF.R.S32.HI R7, RZ, 0x1f, R6 ;  /* 0x0000001fff077819 */ /* 0x000fc80000011406 */
[----:B------:R-:W-:-:S04]  /*2700*/  LEA.HI R7, R7, R6, RZ, 0x6 ;  /* 0x0000000607077211 */ /* 0x000fc800078f30ff */
[----:B------:R-:W-:-:S07]  /*2710*/  SHF.R.S32.HI R7, RZ, 0x6, R7 ;  /* 0x00000006ff077819 */ /* 0x000fce0000011407 */
.L_x_36:
[----:B------:R-:W-:Y:S05]  /*2720*/  @!P0 BRA `(.L_x_26) ;  /* 0x0000000000048947 */ /* 0x000fea0003800000 */
[----:B------:R-:W-:Y:S01]  /*2730*/  BPT.TRAP 0x1 ;  /* 0x000000040000795c */ /* 0x000fe20000300000 */
.L_x_26:
[----:B------:R-:W-:Y:S01]  /*2740*/  ULEA UR6, UR45, UR49, 0x3 ;  /* 0x000000312d067291 */ /* 0x000fe2000f8e183f */
[----:B------:R-:W-:-:S08]  /*2750*/  SHF.L.U32 R4, R18, 0x1f, RZ ;  /* 0x0000001f12047819 */ /* 0x000fd000000006ff */
[----:B------:R-:W1:Y:S02]  /*2760*/  SYNCS.PHASECHK.TRANS64.TRYWAIT P2, [UR6+0x9400], R4 ;  /* 0x00940004ff0075a7 */ /* 0x000e640008040146 */
[----:B-1----:R-:W-:Y:S05]  /*2770*/  @!P2 BRA `(.L_x_27) ;  /* 0x000000400078a947 */ /* 0x002fea0003800000 */
.L_x_111:
[----:B------:R-:W-:Y:S01]  /*2780*/  ULEA UR6, UR45, UR52, 0x8 ;  /* 0x000000342d067291 */ /* 0x000fe2000f8e403f */
[----:B------:R-:W-:Y:S01]  /*2790*/  WARPGROUP.ARRIVE ;  /* 0x00000000000079c5 */ /* 0x000fe20000000000 */
[----:B------:R-:W-:Y:S01]  /*27a0*/  UMOV UR7, 0x80000020 ;  /* 0x8000002000077882 */ /* 0x000fe20000000000 */
[----:B------:R-:W-:Y:S01]  /*27b0*/  UMOV UR11, 0x80000020 ;  /* 0x80000020000b7882 */ /* 0x000fe20000000000 */
[----:B------:R-:W-:Y:S02]  /*27c0*/  UIADD3 UR10, UR6, 0x2, URZ ;  /* 0x00000002060a7890 */ /* 0x000fe4000fffe03f */
[----:B------:R-:W-:-:S03]  /*27d0*/  UIADD3 UR45, UR45, 0x1, URZ ;  /* 0x000000012d2d7890 */ /* 0x000fc6000fffe03f */
[----:B------:R-:W-:Y:S01]  /*27e0*/  HGMMA.64x64x16.F32 R24, gdesc[UR4], RZ, !UPT, gsb0 ;  /* 0x00e00000041879f0 */ /* 0x000fe2000c0008ff */
[----:B------:R-:W-:-:S04]  /*27f0*/  UISETP.NE.AND UP0, UPT, UR45, 0x5, UPT ;  /* 0x000000052d00788c */ /* 0x000fc8000bf05270 */
[----:B------:R-:W-:Y:S02]  /*2800*/  USEL UR6, URZ, 0x1, UP0 ;  /* 0x000000013f067887 */ /* 0x000fe40008000000 */
[----:B------:R-:W-:-:S04]  /*2810*/  USEL UR45, UR45, URZ, UP0 ;  /* 0x0000003f2d2d7287 */ /* 0x000fc80008000000 */
[----:B------:R-:W-:Y:S01]  /*2820*/  LOP3.LUT R74, R18, UR6, RZ, 0x3c, !PT ;  /* 0x00000006124a7c12 */ /* 0x000fe2000f8e3cff */
[----:B------:R-:W-:Y:S02]  /*2830*/  WARPGROUP.DEPBAR.LE gsb0, 0x0 ;  /* 0x00008000000079c5 */ /* 0x000fe40000010000 */
[----:B------:R-:W-:-:S06]  /*2840*/  WARPGROUP.ARRIVE ;  /* 0x00000000000079c5 */ /* 0x000fcc0000000000 */
[----:B------:R-:W-:Y:S03]  /*2850*/  HGMMA.64x64x16.F32 R24, gdesc[UR8], R24, gsb0 ;  /* 0x00e00000081879f0 */ /* 0x000fe60008000818 */
[----:B------:R-:W-:Y:S02]  /*2860*/  WARPGROUP.DEPBAR.LE gsb0, 0x0 ;  /* 0x00008000000079c5 */ /* 0x000fe40000010000 */
[----:B------:R-:W-:Y:S05]  /*2870*/  @!P0 BRA `(.L_x_28) ;  /* 0x0000000000048947 */ /* 0x000fea0003800000 */
[----:B------:R-:W-:Y:S01]  /*2880*/  BPT.TRAP 0x1 ;  /* 0x000000040000795c */ /* 0x000fe20000300000 */
.L_x_28:
[----:B-1----:R-:W-:Y:S01]  /*2890*/  FMNMX R4, R24, R9, !PT ;  /* 0x0000000918047209 */ /* 0x002fe20007800000 */
[----:B------:R-:W-:-:S03]  /*28a0*/  ULEA UR6, UR45, UR49, 0x3 ;  /* 0x000000312d067291 */ /* 0x000fc6000f8e183f */
        /* <DEDUP_REMOVED lines=30> */
[----:B------:R-:W-:Y:S01]  /*2a90*/  FMNMX R10, R42, R5, !PT ;  /* 0x000000052a0a7209 */ /* 0x000fe20007800000 */
[----:B------:R-:W-:Y:S02]  /*2aa0*/  FADD R8, -R8, R9 ;  /* 0x0000000908087221 */ /* 0x000fe40000000100 */
        /* <DEDUP_REMOVED lines=18> */
[----:B------:R-:W-:Y:S01]  /*2bd0*/  @!P5 FMUL R24, R24, 0.5 ;  /* 0x3f0000001818d820 */ /* 0x000fe20000400000 */
[----:B------:R-:W-:Y:S01]  /*2be0*/  FSETP.GEU.AND P6, PT, R32, -126, PT ;  /* 0xc2fc00002000780b */ /* 0x000fe20003fce000 */
[----:B------:R-:W-:Y:S01]  /*2bf0*/  @!P3 FMUL R25, R25, 0.5 ;  /* 0x3f0000001919b820 */ /* 0x000fe20000400000 */
[----:B------:R-:W-:Y:S01]  /*2c00*/  FMNMX R5, R51, R10, !PT ;  /* 0x0000000a33057209 */ /* 0x000fe20007800000 */
[--C-:B------:R-:W-:Y:S01]  /*2c10*/  FFMA R44, R44, UR14, -R6.reuse ;  /* 0x0000000e2c2c7c23 */ /* 0x100fe20008000806 */
[--C-:B------:R-:W-:Y:S01]  /*2c20*/  FFMA R45, R45, UR14, -R6.reuse ;  /* 0x0000000e2d2d7c23 */ /* 0x100fe20008000806 */
[----:B------:R-:W1:Y:S01]  /*2c30*/  MUFU.EX2 R24, R24 ;  /* 0x0000001800187308 */ /* 0x000e620000000800 */
[----:B------:R-:W-:Y:S01]  /*2c40*/  FMNMX R10, R54, R5, !PT ;  /* 0x00000005360a7209 */ /* 0x000fe20007800000 */
[----:B------:R-:W-:Y:S01]  /*2c50*/  @!P2 FMUL R28, R28, 0.5 ;  /* 0x3f0000001c1ca820 */ /* 0x000fe20000400000 */
[--C-:B------:R-:W-:Y:S01]  /*2c60*/  FFMA R49, R49, UR14, -R6.reuse ;  /* 0x0000000e31317c23 */ /* 0x100fe20008000806 */
[----:B------:R-:W-:Y:S01]  /*2c70*/  @!P4 FMUL R29, R29, 0.5 ;  /* 0x3f0000001d1dc820 */ /* 0x000fe20000400000 */
[----:B------:R-:W-:Y:S01]  /*2c80*/  FMNMX R10, R55, R10, !PT ;  /* 0x0000000a370a7209 */ /* 0x000fe20007800000 */
[--C-:B------:R-:W-:Y:S01]  /*2c90*/  FFMA R48, R48, UR14, -R6.reuse ;  /* 0x0000000e30307c23 */ /* 0x100fe20008000806 */
[--C-:B------:R-:W-:Y:S01]  /*2ca0*/  FFMA R53, R53, UR14, -R6.reuse ;  /* 0x0000000e35357c23 */ /* 0x100fe20008000806 */
[----:B------:R-:W2:Y:S01]  /*2cb0*/  MUFU.EX2 R25, R25 ;  /* 0x0000001900197308 */ /* 0x000ea20000000800 */
[----:B------:R-:W-:Y:S01]  /*2cc0*/  @!P6 FMUL R32, R32, 0.5 ;  /* 0x3f0000002020e820 */ /* 0x000fe20000400000 */
[----:B------:R-:W3:Y:S01]  /*2cd0*/  SHFL.BFLY PT, R5, R10, 0x1, 0x1f ;  /* 0x0c201f000a057f89 */ /* 0x000ee200000e0000 */
[----:B------:R-:W-:Y:S01]  /*2ce0*/  FFMA R52, R52, UR14, -R6 ;  /* 0x0000000e34347c23 */ /* 0x000fe20008000806 */
[----:B------:R-:W-:-:S04]  /*2cf0*/  FMUL R8, R8, UR14 ;  /* 0x0000000e08087c20 */ /* 0x000fc80008400000 */
[----:B------:R-:W4:Y:S01]  /*2d00*/  MUFU.EX2 R28, R28 ;  /* 0x0000001c001c7308 */ /* 0x000f220000000800 */
[----:B-1----:R-:W-:Y:S01]  /*2d10*/  @!P5 FMUL R24, R24, R24 ;  /* 0x000000181818d220 */ /* 0x002fe20000400000 */
[----:B------:R-:W-:-:S06]  /*2d20*/  FSETP.GEU.AND P5, PT, R33, -126, PT ;  /* 0xc2fc00002100780b */ /* 0x000fcc0003fae000 */
[----:B------:R-:W1:Y:S01]  /*2d30*/  MUFU.EX2 R29, R29 ;  /* 0x0000001d001d7308 */ /* 0x000e620000000800 */
[----:B--2---:R-:W-:Y:S01]  /*2d40*/  @!P3 FMUL R25, R25, R25 ;  /* 0x000000191919b220 */ /* 0x004fe20000400000 */
[----:B------:R-:W-:-:S05]  /*2d50*/  FSETP.GEU.AND P3, PT, R36, -126, PT ;  /* 0xc2fc00002400780b */ /* 0x000fca0003f6e000 */
[----:B------:R-:W-:Y:S01]  /*2d60*/  @!P5 FMUL R33, R33, 0.5 ;  /* 0x3f0000002121d820 */ /* 0x000fe20000400000 */
[----:B------:R-:W2:Y:S01]  /*2d70*/  MUFU.EX2 R32, R32 ;  /* 0x0000002000207308 */ /* 0x000ea20000000800 */
[----:B----4-:R-:W-:Y:S01]  /*2d80*/  @!P2 FMUL R28, R28, R28 ;  /* 0x0000001c1c1ca220 */ /* 0x010fe20000400000 */
[----:B------:R-:W-:Y:S02]  /*2d90*/  FSETP.GEU.AND P2, PT, R37, -126, PT ;  /* 0xc2fc00002500780b */ /* 0x000fe40003f4e000 */
[----:B---3--:R-:W-:-:S03]  /*2da0*/  FMNMX R5, R10, R5, !PT ;  /* 0x000000050a057209 */ /* 0x008fc60007800000 */
[----:B------:R-:W-:Y:S01]  /*2db0*/  @!P3 FMUL R36, R36, 0.5 ;  /* 0x3f0000002424b820 */ /* 0x000fe20000400000 */
[----:B------:R-:W3:Y:S01]  /*2dc0*/  MUFU.EX2 R33, R33 ;  /* 0x0000002100217308 */ /* 0x000ee20000000800 */
[----:B-1----:R-:W-:Y:S01]  /*2dd0*/  @!P4 FMUL R29, R29, R29 ;  /* 0x0000001d1d1dc220 */ /* 0x002fe20000400000 */
[----:B------:R-:W-:Y:S01]  /*2de0*/  FSETP.GEU.AND P4, PT, R40, -126, PT ;  /* 0xc2fc00002800780b */ /* 0x000fe20003f8e000 */
[----:B------:R-:W1:Y:S04]  /*2df0*/  SHFL.BFLY PT, R12, R5, 0x2, 0x1f ;  /* 0x0c401f00050c7f89 */ /* 0x000e6800000e0000 */
[----:B------:R-:W-:Y:S01]  /*2e00*/  @!P2 FMUL R37, R37, 0.5 ;  /* 0x3f0000002525a820 */ /* 0x000fe20000400000 */
[----:B------:R-:W4:Y:S01]  /*2e10*/  MUFU.EX2 R36, R36 ;  /* 0x0000002400247308 */ /* 0x000f220000000800 */
[----:B--2---:R-:W-:Y:S01]  /*2e20*/  @!P6 FMUL R32, R32, R32 ;  /* 0x000000202020e220 */ /* 0x004fe20000400000 */
[----:B------:R-:W-:-:S05]  /*2e30*/  FSETP.GEU.AND P6, PT, R41, -126, PT ;  /* 0xc2fc00002900780b */ /* 0x000fca0003fce000 */
[----:B------:R-:W-:Y:S01]  /*2e40*/  @!P4 FMUL R40, R40, 0.5 ;  /* 0x3f0000002828c820 */ /* 0x000fe20000400000 */
[----:B------:R-:W2:Y:S01]  /*2e50*/  MUFU.EX2 R37, R37 ;  /* 0x0000002500257308 */ /* 0x000ea20000000800 */
[----:B---3--:R-:W-:Y:S01]  /*2e60*/  @!P5 FMUL R33, R33, R33 ;  /* 0x000000212121d220 */ /* 0x008fe20000400000 */
[----:B------:R-:W-:-:S05]  /*2e70*/  FSETP.GEU.AND P5, PT, R44, -126, PT ;  /* 0xc2fc00002c00780b */ /* 0x000fca0003fae000 */
[----:B------:R-:W-:Y:S01]  /*2e80*/  @!P6 FMUL R41, R41, 0.5 ;  /* 0x3f0000002929e820 */ /* 0x000fe20000400000 */
[----:B------:R-:W3:Y:S01]  /*2e90*/  MUFU.EX2 R13, R40 ;  /* 0x00000028000d7308 */ /* 0x000ee20000000800 */
[----:B----4-:R-:W-:Y:S01]  /*2ea0*/  @!P3 FMUL R36, R36, R36 ;  /* 0x000000242424b220 */ /* 0x010fe20000400000 */
[----:B------:R-:W-:Y:S02]  /*2eb0*/  FSETP.GEU.AND P3, PT, R45, -126, PT ;  /* 0xc2fc00002d00780b */ /* 0x000fe40003f6e000 */
[----:B-1----:R-:W-:-:S03]  /*2ec0*/  FMNMX R5, R5, R12, !PT ;  /* 0x0000000c05057209 */ /* 0x002fc60007800000 */
[----:B------:R-:W-:Y:S01]  /*2ed0*/  @!P5 FMUL R44, R44, 0.5 ;  /* 0x3f0000002c2cd820 */ /* 0x000fe20000400000 */
[----:B------:R-:W1:Y:S01]  /*2ee0*/  MUFU.EX2 R10, R41 ;  /* 0x00000029000a7308 */ /* 0x000e620000000800 */
        /* <DEDUP_REMOVED lines=8> */
[----:B-1----:R-:W-:Y:S01]  /*2f70*/  @!P6 FMUL R10, R10, R10 ;  /* 0x0000000a0a0ae220 */ /* 0x002fe20000400000 */
[----:B------:R-:W-:-:S03]  /*2f80*/  FSETP.NEU.AND P6, PT, R5, -INF , PT ;  /* 0xff8000000500780b */ /* 0x000fc60003fcd000 */
[----:B------:R-:W-:Y:S01]  /*2f90*/  FADD R9, R25, R10 ;  /* 0x0000000a19097221 */ /* 0x000fe20000000000 */
[----:B------:R-:W-:Y:S01]  /*2fa0*/  FSEL R18, R5, RZ, P6 ;  /* 0x000000ff05127208 */ /* 0x000fe20003000000 */
[----:B------:R-:W-:Y:S01]  /*2fb0*/  @!P4 FMUL R49, R49, 0.5 ;  /* 0x3f0000003131c820 */ /* 0x000fe20000400000 */
[----:B------:R-:W1:Y:S01]  /*2fc0*/  MUFU.EX2 R21, R48 ;  /* 0x0000003000157308 */ /* 0x000e620000000800 */
[----:B--2---:R-:W-:Y:S01]  /*2fd0*/  @!P5 FMUL R15, R15, R15 ;  /* 0x0000000f0f0fd220 */ /* 0x004fe20000400000 */
[----:B------:R-:W-:Y:S01]  /*2fe0*/  FSETP.GEU.AND P5, PT, R53, -126, PT ;  /* 0xc2fc00003500780b */ /* 0x000fe20003fae000 */
[----:B------:R-:W-:Y:S01]  /*2ff0*/  FMUL R20, R18, UR14 ;  /* 0x0000000e12147c20 */ /* 0x000fe20008400000 */
[----:B------:R-:W-:Y:S01]  /*3000*/  FSETP.GEU.AND P6, PT, R52, -126, PT ;  /* 0xc2fc00003400780b */ /* 0x000fe20003fce000 */
[----:B------:R-:W-:Y:S01]  /*3010*/  FADD R18, -R18, R11 ;  /* 0x0000000b12127221 */ /* 0x000fe20000000100 */
[----:B------:R-:W-:Y:S01]  /*3020*/  FADD R11, R24, R13 ;  /* 0x0000000d180b7221 */ /* 0x000fe20000000000 */
[--C-:B------:R-:W-:Y:S01]  /*3030*/  FFMA R26, R26, UR14, -R20.reuse ;  /* 0x0000000e1a1a7c23 */ /* 0x100fe20008000814 */
[----:B------:R-:W2:Y:S01]  /*3040*/  MUFU.EX2 R6, R49 ;  /* 0x0000003100067308 */ /* 0x000ea20000000800 */
[----:B---3--:R-:W-:Y:S01]  /*3050*/  @!P3 FMUL R12, R12, R12 ;  /* 0x0000000c0c0cb220 */ /* 0x008fe20000400000 */
[--C-:B------:R-:W-:Y:S01]  /*3060*/  FFMA R30, R30, UR14, -R20.reuse ;  /* 0x0000000e1e1e7c23 */ /* 0x100fe20008000814 */
[--C-:B------:R-:W-:Y:S01]  /*3070*/  FFMA R27, R27, UR14, -R20.reuse ;  /* 0x0000000e1b1b7c23 */ /* 0x100fe20008000814 */
[----:B------:R-:W-:Y:S01]  /*3080*/  FSETP.GEU.AND P3, PT, R26, -126, PT ;  /* 0xc2fc00001a00780b */ /* 0x000fe20003f6e000 */
[--C-:B------:R-:W-:Y:S01]  /*3090*/  FFMA R44, R34, UR14, -R20.reuse ;  /* 0x0000000e222c7c23 */ /* 0x100fe20008000814 */
[--C-:B------:R-:W-:Y:S01]  /*30a0*/  FFMA R31, R31, UR14, -R20.reuse ;  /* 0x0000000e1f1f7c23 */ /* 0x100fe20008000814 */
[----:B------:R-:W-:Y:S01]  /*30b0*/  @!P5 FMUL R53, R53, 0.5 ;  /* 0x3f0000003535d820 */ /* 0x000fe20000400000 */
[--C-:B------:R-:W-:Y:S01]  /*30c0*/  FFMA R38, R38, UR14, -R20.reuse ;  /* 0x0000000e26267c23 */ /* 0x100fe20008000814 */
[----:B------:R-:W-:Y:S01]  /*30d0*/  @!P6 FMUL R52, R52, 0.5 ;  /* 0x3f0000003434e820 */ /* 0x000fe20000400000 */
[----:B-1----:R-:W-:Y:S01]  /*30e0*/  @!P2 FMUL R21, R21, R21 ;  /* 0x000000151515a220 */ /* 0x002fe20000400000 */
[----:B------:R-:W1:Y:S01]  /*30f0*/  MUFU.EX2 R14, R53 ;  /* 0x00000035000e7308 */ /* 0x000e620000000800 */
[----:B------:R-:W-:Y:S01]  /*3100*/  FSETP.GEU.AND P2, PT, R27, -126, PT ;  /* 0xc2fc00001b00780b */ /* 0x000fe20003f4e000 */
[--C-:B------:R-:W-:Y:S01]  /*3110*/  FFMA R42, R42, UR14, -R20.reuse ;  /* 0x0000000e2a2a7c23 */ /* 0x100fe20008000814 */
[--C-:B------:R-:W-:Y:S01]  /*3120*/  FFMA R50, R50, UR14, -R20.reuse ;  /* 0x0000000e32327c23 */ /* 0x100fe20008000814 */
[--C-:B------:R-:W-:Y:S01]  /*3130*/  FFMA R51, R51, UR14, -R20.reuse ;  /* 0x0000000e33337c23 */ /* 0x100fe20008000814 */
[--C-:B------:R-:W-:Y:S01]  /*3140*/  FFMA R54, R54, UR14, -R20.reuse ;  /* 0x0000000e36367c23 */ /* 0x100fe20008000814 */
[----:B------:R-:W-:Y:S01]  /*3150*/  @!P3 FMUL R26, R26, 0.5 ;  /* 0x3f0000001a1ab820 */ /* 0x000fe20000400000 */
[----:B--2---:R-:W-:Y:S01]  /*3160*/  @!P4 FMUL R6, R6, R6 ;  /* 0x000000060606c220 */ /* 0x004fe20000400000 */
[----:B------:R-:W-:Y:S01]  /*3170*/  FSETP.GEU.AND P4, PT, R30, -126, PT ;  /* 0xc2fc00001e00780b */ /* 0x000fe20003f8e000 */
[----:B------:R2:W3:Y:S01]  /*3180*/  MUFU.EX2 R23, R52 ;  /* 0x0000003400177308 */ /* 0x0004e20000000800 */
[----:B------:R-:W-:Y:S01]  /*3190*/  FFMA R55, R55, UR14, -R20 ;  /* 0x0000000e37377c23 */ /* 0x000fe20008000814 */
[----:B------:R-:W-:-:S02]  /*31a0*/  F2FP.F16.F32.PACK_AB R24, R25, R24 ;  /* 0x000000181918723e */ /* 0x000fc400000000ff */
[----:B------:R-:W-:Y:S01]  /*31b0*/  F2FP.F16.F32.PACK_AB R76, R6, R21 ;  /* 0x00000015064c723e */ /* 0x000fe200000000ff */
[----:B------:R-:W-:-:S03]  /*31c0*/  @!P2 FMUL R27, R27, 0.5 ;  /* 0x3f0000001b1ba820 */ /* 0x000fc60000400000 */
[----:B------:R4:W5:Y:S01]  /*31d0*/  MUFU.EX2 R40, R26 ;  /* 0x0000001a00287308 */ /* 0x0009620000000800 */
[----:B-1----:R-:W-:Y:S01]  /*31e0*/  @!P5 FMUL R14, R14, R14 ;  /* 0x0000000e0e0ed220 */ /* 0x002fe20000400000 */
[----:B------:R-:W-:Y:S01]  /*31f0*/  FSETP.GEU.AND P5, PT, R44, -126, PT ;  /* 0xc2fc00002c00780b */ /* 0x000fe20003fae000 */
[----:B--2---:R-:W-:Y:S01]  /*3200*/  FMUL R52, R18, UR14 ;  /* 0x0000000e12347c20 */ /* 0x004fe20008400000 */
[----:B------:R-:W-:Y:S01]  /*3210*/  @!P4 FMUL R30, R30, 0.5 ;  /* 0x3f0000001e1ec820 */ /* 0x000fe20000400000 */
[----:B------:R-:W-:-:S03]  /*3220*/  FADD R18, R33, R6 ;  /* 0x0000000621127221 */ /* 0x000fc60000000000 */
[----:B------:R1:W2:Y:S01]  /*3230*/  MUFU.EX2 R34, R30 ;  /* 0x0000001e00227308 */ /* 0x0002a20000000800 */
[----:B----4-:R-:W-:Y:S01]  /*3240*/  FFMA R26, R35, UR14, -R20 ;  /* 0x0000000e231a7c23 */ /* 0x010fe20008000814 */
[----:B---3--:R-:W-:Y:S01]  /*3250*/  @!P6 FMUL R23, R23, R23 ;  /* 0x000000171717e220 */ /* 0x008fe20000400000 */
[----:B------:R-:W-:-:S04]  /*3260*/  FSETP.GEU.AND P6, PT, R31, -126, PT ;  /* 0xc2fc00001f00780b */ /* 0x000fc80003fce000 */
[----:B------:R-:W-:Y:S01]  /*3270*/  @!P5 FMUL R44, R44, 0.5 ;  /* 0x3f0000002c2cd820 */ /* 0x000fe20000400000 */
[----:B------:R3:W4:Y:S01]  /*3280*/  MUFU.EX2 R41, R27 ;  /* 0x0000001b00297308 */ /* 0x0007220000000800 */
[----:B-----5:R-:W-:Y:S01]  /*3290*/  @!P3 FMUL R40, R40, R40 ;  /* 0x000000282828b220 */ /* 0x020fe20000400000 */
[----:B------:R-:W-:Y:S01]  /*32a0*/  FSETP.GEU.AND P3, PT, R26, -126, PT ;  /* 0xc2fc00001a00780b */ /* 0x000fe20003f6e000 */
[----:B-1----:R-:W-:Y:S01]  /*32b0*/  FFMA R30, R43, UR14, -R20 ;  /* 0x0000000e2b1e7c23 */ /* 0x002fe20008000814 */
[----:B------:R-:W-:-:S04]  /*32c0*/  F2FP.F16.F32.PACK_AB R78, R14, R23 ;  /* 0x000000170e4e723e */ /* 0x000fc800000000ff */
[----:B------:R-:W-:Y:S01]  /*32d0*/  @!P6 FMUL R31, R31, 0.5 ;  /* 0x3f0000001f1fe820 */ /* 0x000fe20000400000 */
[----:B---3--:R-:W-:Y:S01]  /*32e0*/  FFMA R27, R39, UR14, -R20 ;  /* 0x0000000e271b7c23 */ /* 0x008fe20008000814 */
[----:B--2---:R-:W-:Y:S01]  /*32f0*/  @!P4 FMUL R34, R34, R34 ;  /* 0x000000222222c220 */ /* 0x004fe20000400000 */
[----:B------:R-:W1:Y:S03]  /*3300*/  MUFU.EX2 R44, R44 ;  /* 0x0000002c002c7308 */ /* 0x000e660000000800 */
[----:B------:R-:W-:Y:S01]  /*3310*/  FSETP.GEU.AND P4, PT, R27, -126, PT ;  /* 0xc2fc00001b00780b */ /* 0x000fe20003f8e000 */
[----:B------:R-:W-:Y:S01]  /*3320*/  @!P3 FMUL R26, R26, 0.5 ;  /* 0x3f0000001a1ab820 */ /* 0x000fe20000400000 */
[----:B----4-:R-:W-:Y:S01]  /*3330*/  @!P2 FMUL R41, R41, R41 ;  /* 0x000000292929a220 */ /* 0x010fe20000400000 */
[----:B------:R-:W-:Y:S02]  /*3340*/  FSETP.GEU.AND P2, PT, R38, -126, PT ;  /* 0xc2fc00002600780b */ /* 0x000fe40003f4e000 */
[----:B------:R2:W3:Y:S02]  /*3350*/  MUFU.EX2 R35, R31 ;  /* 0x0000001f00237308 */ /* 0x0004e40000000800 */
[----:B------:R-:W-:-:S06]  /*3360*/  F2FP.F16.F32.PACK_AB R25, R41, R40 ;  /* 0x000000282919723e */ /* 0x000fcc00000000ff */
[----:B------:R4:W5:Y:S01]  /*3370*/  MUFU.EX2 R39, R26 ;  /* 0x0000001a00277308 */ /* 0x0009620000000800 */
[----:B------:R-:W-:Y:S01]  /*3380*/  @!P4 FMUL R27, R27, 0.5 ;  /* 0x3f0000001b1bc820 */ /* 0x000fe20000400000 */
[----:B-1----:R-:W-:Y:S01]  /*3390*/  @!P5 FMUL R44, R44, R44 ;  /* 0x0000002c2c2cd220 */ /* 0x002fe20000400000 */
[----:B------:R-:W-:Y:S01]  /*33a0*/  FSETP.GEU.AND P5, PT, R30, -126, PT ;  /* 0xc2fc00001e00780b */ /* 0x000fe20003fae000 */
[----:B------:R-:W-:Y:S01]  /*33b0*/  @!P2 FMUL R38, R38, 0.5 ;  /* 0x3f0000002626a820 */ /* 0x000fe20000400000 */
[----:B--2---:R-:W-:-:S03]  /*33c0*/  FFMA R31, R47, UR14, -R20 ;  /* 0x0000000e2f1f7c23 */ /* 0x004fc60008000814 */
[----:B------:R1:W2:Y:S01]  /*33d0*/  MUFU.EX2 R43, R27 ;  /* 0x0000001b002b7308 */ /* 0x0002a20000000800 */
[----:B----4-:R-:W-:Y:S01]  /*33e0*/  FFMA R26, R46, UR14, -R20 ;  /* 0x0000000e2e1a7c23 */ /* 0x010fe20008000814 */
[----:B---3--:R-:W-:Y:S01]  /*33f0*/  @!P6 FMUL R35, R35, R35 ;  /* 0x000000232323e220 */ /* 0x008fe20000400000 */
[----:B------:R-:W-:Y:S01]  /*3400*/  FSETP.GEU.AND P6, PT, R42, -126, PT ;  /* 0xc2fc00002a00780b */ /* 0x000fe20003fce000 */
[----:B------:R-:W-:-:S04]  /*3410*/  FADD R20, R29, R12 ;  /* 0x0000000c1d147221 */ /* 0x000fc80000000000 */
[----:B------:R-:W3:Y:S01]  /*3420*/  MUFU.EX2 R38, R38 ;  /* 0x0000002600267308 */ /* 0x000ee20000000800 */
[----:B-----5:R-:W-:Y:S01]  /*3430*/  @!P3 FMUL R39, R39, R39 ;  /* 0x000000272727b220 */ /* 0x020fe20000400000 */
[----:B------:R-:W-:Y:S01]  /*3440*/  FSETP.GEU.AND P3, PT, R26, -126, PT ;  /* 0xc2fc00001a00780b */ /* 0x000fe20003f6e000 */
[----:B------:R-:W-:Y:S01]  /*3450*/  @!P5 FMUL R30, R30, 0.5 ;  /* 0x3f0000001e1ed820 */ /* 0x000fe20000400000 */
[----:B-1----:R-:W-:-:S04]  /*3460*/  FADD R27, R36, R23 ;  /* 0x00000017241b7221 */ /* 0x002fc80000000000 */
[----:B------:R-:W-:Y:S01]  /*3470*/  @!P6 FMUL R42, R42, 0.5 ;  /* 0x3f0000002a2ae820 */ /* 0x000fe20000400000 */
[----:B--2---:R-:W-:Y:S01]  /*3480*/  @!P4 FMUL R43, R43, R43 ;  /* 0x0000002b2b2bc220 */ /* 0x004fe20000400000 */
[----:B------:R-:W-:Y:S01]  /*3490*/  FSETP.GEU.AND P4, PT, R50, -126, PT ;  /* 0xc2fc00003200780b */ /* 0x000fe20003f8e000 */
[----:B------:R1:W2:Y:S04]  /*34a0*/  MUFU.EX2 R46, R30 ;  /* 0x0000001e002e7308 */ /* 0x0002a80000000800 */
[----:B------:R-:W-:Y:S01]  /*34b0*/  @!P3 FMUL R26, R26, 0.5 ;  /* 0x3f0000001a1ab820 */ /* 0x000fe20000400000 */
[----:B---3--:R-:W-:Y:S01]  /*34c0*/  @!P2 FMUL R38, R38, R38 ;  /* 0x000000262626a220 */ /* 0x008fe20000400000 */
[----:B------:R-:W-:Y:S02]  /*34d0*/  FSETP.GEU.AND P2, PT, R31, -126, PT ;  /* 0xc2fc00001f00780b */ /* 0x000fe40003f4e000 */
[----:B------:R-:W3:Y:S01]  /*34e0*/  MUFU.EX2 R45, R42 ;  /* 0x0000002a002d7308 */ /* 0x000ee20000000800 */
[----:B-1----:R-:W-:Y:S01]  /*34f0*/  FADD R30, R9, R18 ;  /* 0x00000012091e7221 */ /* 0x002fe20000000000 */
[----:B------:R-:W-:-:S02]  /*3500*/  FADD R18, R28, R15 ;  /* 0x0000000f1c127221 */ /* 0x000fc40000000000 */
[----:B------:R-:W-:Y:S02]  /*3510*/  @!P4 FMUL R50, R50, 0.5 ;  /* 0x3f0000003232c820 */ /* 0x000fe40000400000 */
[----:B------:R-:W-:Y:S02]  /*3520*/  FADD R18, R18, R27 ;  /* 0x0000001b12127221 */ /* 0x000fe40000000000 */
[----:B------:R1:W4:Y:S01]  /*3530*/  MUFU.EX2 R47, R26 ;  /* 0x0000001a002f7308 */ /* 0x0003220000000800 */
[----:B--2---:R-:W-:Y:S01]  /*3540*/  @!P5 FMUL R46, R46, R46 ;  /* 0x0000002e2e2ed220 */ /* 0x004fe20000400000 */
[----:B------:R-:W-:Y:S01]  /*3550*/  FSETP.GEU.AND P5, PT, R54, -126, PT ;  /* 0xc2fc00003600780b */ /* 0x000fe20003fae000 */
[----:B------:R-:W-:-:S05]  /*3560*/  @!P2 FMUL R31, R31, 0.5 ;  /* 0x3f0000001f1fa820 */ /* 0x000fca0000400000 */
[----:B------:R-:W2:Y:S01]  /*3570*/  MUFU.EX2 R49, R50 ;  /* 0x0000003200317308 */ /* 0x000ea20000000800 */
[----:B---3--:R-:W-:Y:S01]  /*3580*/  @!P6 FMUL R45, R45, R45 ;  /* 0x0000002d2d2de220 */ /* 0x008fe20000400000 */
[----:B------:R-:W-:Y:S01]  /*3590*/  FSETP.GEU.AND P6, PT, R51, -126, PT ;  /* 0xc2fc00003300780b */ /* 0x000fe20003fce000 */
[----:B-1----:R-:W-:-:S04]  /*35a0*/  FADD R26, R32, R21 ;  /* 0x00000015201a7221 */ /* 0x002fc80000000000 */
[----:B------:R-:W-:Y:S01]  /*35b0*/  @!P5 FMUL R54, R54, 0.5 ;  /* 0x3f0000003636d820 */ /* 0x000fe20000400000 */
[----:B------:R1:W3:Y:S01]  /*35c0*/  MUFU.EX2 R42, R31 ;  /* 0x0000001f002a7308 */ /* 0x0002e20000000800 */
[----:B----4-:R-:W-:Y:S01]  /*35d0*/  @!P3 FMUL R47, R47, R47 ;  /* 0x0000002f2f2fb220 */ /* 0x010fe20000400000 */
[----:B------:R-:W-:Y:S01]  /*35e0*/  FSETP.GEU.AND P3, PT, R55, -126, PT ;  /* 0xc2fc00003700780b */ /* 0x000fe20003f6e000 */
[----:B------:R-:W-:Y:S02]  /*35f0*/  FADD R11, R11, R26 ;  /* 0x0000001a0b0b7221 */ /* 0x000fe40000000000 */
[----:B------:R-:W-:Y:S02]  /*3600*/  FADD R26, R34, R47 ;  /* 0x0000002f221a7221 */ /* 0x000fe40000000000 */
[----:B------:R-:W-:Y:S01]  /*3610*/  @!P6 FMUL R51, R51, 0.5 ;  /* 0x3f0000003333e820 */ /* 0x000fe20000400000 */
[----:B------:R-:W4:Y:S01]  /*3620*/  MUFU.EX2 R53, R54 ;  /* 0x0000003600357308 */ /* 0x000f220000000800 */
[----:B--2---:R-:W-:Y:S01]  /*3630*/  @!P4 FMUL R49, R49, R49 ;  /* 0x000000313131c220 */ /* 0x004fe20000400000 */
[----:B------:R-:W-:Y:S01]  /*3640*/  FSETP.GEU.AND P4, PT, R52, -126, PT ;  /* 0xc2fc00003400780b */ /* 0x000fe20003f8e000 */
[----:B-1----:R-:W-:Y:S01]  /*3650*/  FADD R31, R37, R14 ;  /* 0x0000000e251f7221 */ /* 0x002fe20000000000 */
[----:B------:R-:W-:-:S03]  /*3660*/  FADD R11, R11, R18 ;  /* 0x000000120b0b7221 */ /* 0x000fc60000000000 */
[----:B------:R-:W-:Y:S01]  /*3670*/  @!P3 FMUL R55, R55, 0.5 ;  /* 0x3f0000003737b820 */ /* 0x000fe20000400000 */
[----:B------:R1:W2:Y:S01]  /*3680*/  MUFU.EX2 R48, R51 ;  /* 0x0000003300307308 */ /* 0x0002a20000000800 */
[----:B---3--:R-:W-:Y:S01]  /*3690*/  @!P2 FMUL R42, R42, R42 ;  /* 0x0000002a2a2aa220 */ /* 0x008fe20000400000 */
[----:B------:R-:W-:Y:S01]  /*36a0*/  FSETP.GEU.AND P2, PT, R8, -126, PT ;  /* 0xc2fc00000800780b */ /* 0x000fe20003f4e000 */
[----:B------:R-:W-:Y:S01]  /*36b0*/  FADD R31, R20, R31 ;  /* 0x0000001f141f7221 */ /* 0x000fe20000000000 */
[----:B------:R-:W-:Y:S01]  /*36c0*/  FADD R20, R41, R46 ;  /* 0x0000002e29147221 */ /* 0x000fe20000000000 */
[----:B------:R-:W-:Y:S02]  /*36d0*/  FADD R27, R35, R42 ;  /* 0x0000002a231b7221 */ /* 0x000fe40000000000 */
[----:B------:R-:W-:Y:S01]  /*36e0*/  @!P4 FMUL R52, R52, 0.5 ;  /* 0x3f0000003434c820 */ /* 0x000fe20000400000 */
[----:B------:R3:W5:Y:S01]  /*36f0*/  MUFU.EX2 R50, R55 ;  /* 0x0000003700327308 */ /* 0x0007620000000800 */
[----:B----4-:R-:W-:Y:S01]  /*3700*/  @!P5 FMUL R53, R53, R53 ;  /* 0x000000353535d220 */ /* 0x010fe20000400000 */
[----:B-1----:R-:W-:Y:S01]  /*3710*/  FADD R51, R44, R49 ;  /* 0x000000312c337221 */ /* 0x002fe20000000000 */
[----:B------:R-:W-:Y:S01]  /*3720*/  FADD R30, R30, R31 ;  /* 0x0000001f1e1e7221 */ /* 0x000fe20000000000 */
[----:B------:R-:W-:Y:S01]  /*3730*/  F2FP.F16.F32.PACK_AB R31, R43, R38 ;  /* 0x000000262b1f723e */ /* 0x000fe200000000ff */
[----:B------:R-:W-:-:S02]  /*3740*/  FADD R73, R38, R53 ;  /* 0x0000003526497221 */ /* 0x000fc40000000000 */
[----:B------:R-:W-:Y:S01]  /*3750*/  @!P2 FMUL R8, R8, 0.5 ;  /* 0x3f0000000808a820 */ /* 0x000fe20000400000 */
[----:B------:R-:W1:Y:S01]  /*3760*/  MUFU.EX2 R52, R52 ;  /* 0x0000003400347308 */ /* 0x000e620000000800 */
[----:B--2---:R-:W-:Y:S01]  /*3770*/  @!P6 FMUL R48, R48, R48 ;  /* 0x000000303030e220 */ /* 0x004fe20000400000 */
[----:B------:R-:W-:Y:S01]  /*3780*/  FADD R73, R26, R73 ;  /* 0x000000491a497221 */ /* 0x000fe20000000000 */
[----:B------:R-:W-:Y:S01]  /*3790*/  FADD R30, R11, R30 ;  /* 0x0000001e0b1e7221 */ /* 0x000fe20000000000 */
[----:B------:R-:W-:Y:S01]  /*37a0*/  F2FP.F16.F32.PACK_AB R26, R29, R28 ;  /* 0x0000001c1d1a723e */ /* 0x000fe200000000ff */
[----:B---3--:R-:W-:Y:S01]  /*37b0*/  FADD R55, R39, R48 ;  /* 0x0000003027377221 */ /* 0x008fe20000000000 */
[----:B------:R-:W-:Y:S02]  /*37c0*/  F2FP.F16.F32.PACK_AB R28, R33, R32 ;  /* 0x00000020211c723e */ /* 0x000fe400000000ff */
[----:B------:R2:W3:Y:S01]  /*37d0*/  MUFU.EX2 R9, R8 ;  /* 0x0000000800097308 */ /* 0x0004e20000000800 */
[----:B-----5:R-:W-:Y:S01]  /*37e0*/  @!P3 FMUL R50, R50, R50 ;  /* 0x000000323232b220 */ /* 0x020fe20000400000 */
[----:B------:R-:W-:Y:S01]  /*37f0*/  FADD R20, R20, R55 ;  /* 0x0000003714147221 */ /* 0x000fe20000000000 */
[----:B------:R-:W-:-:S02]  /*3800*/  F2FP.F16.F32.PACK_AB R29, R39, R44 ;  /* 0x0000002c271d723e */ /* 0x000fc400000000ff */
[----:B------:R-:W-:Y:S01]  /*3810*/  FADD R54, R43, R50 ;  /* 0x000000322b367221 */ /* 0x000fe20000000000 */
[----:B------:R-:W-:Y:S02]  /*3820*/  F2FP.F16.F32.PACK_AB R32, R10, R13 ;  /* 0x0000000d0a20723e */ /* 0x000fe400000000ff */
[----:B------:R-:W-:Y:S01]  /*3830*/  F2FP.F16.F32.PACK_AB R33, R46, R45 ;  /* 0x0000002d2e21723e */ /* 0x000fe200000000ff */
[----:B--2---:R-:W-:Y:S01]  /*3840*/  FADD R8, R40, R45 ;  /* 0x0000002d28087221 */ /* 0x004fe20000000000 */
[----:B------:R-:W-:Y:S01]  /*3850*/  FADD R27, R27, R54 ;  /* 0x000000361b1b7221 */ /* 0x000fe20000000000 */
[----:B-1----:R-:W-:Y:S01]  /*3860*/  @!P4 FMUL R52, R52, R52 ;  /* 0x000000343434c220 */ /* 0x002fe20000400000 */
[----:B------:R-:W-:Y:S01]  /*3870*/  F2FP.F16.F32.PACK_AB R77, R48, R49 ;  /* 0x00000031304d723e */ /* 0x000fe200000000ff */
[----:B------:R-:W-:Y:S01]  /*3880*/  FADD R8, R8, R51 ;  /* 0x0000003308087221 */ /* 0x000fe20000000000 */
[----:B------:R-:W-:Y:S01]  /*3890*/  FADD R27, R20, R27 ;  /* 0x0000001b141b7221 */ /* 0x000fe20000000000 */
[-C--:B------:R-:W-:Y:S01]  /*38a0*/  FMUL R58, R58, R52.reuse ;  /* 0x000000343a3a7220 */ /* 0x080fe20000400000 */
[-C--:B------:R-:W-:Y:S01]  /*38b0*/  FMUL R59, R59, R52.reuse ;  /* 0x000000343b3b7220 */ /* 0x080fe20000400000 */
[----:B------:R-:W-:Y:S01]  /*38c0*/  FADD R8, R8, R73 ;  /* 0x0000004908087221 */ /* 0x000fe20000000000 */
[----:B---3--:R-:W-:Y:S01]  /*38d0*/  @!P2 FMUL R9, R9, R9 ;  /* 0x000000090909a220 */ /* 0x008fe20000400000 */
[-C--:B------:R-:W-:Y:S01]  /*38e0*/  FMUL R62, R62, R52.reuse ;  /* 0x000000343e3e7220 */ /* 0x080fe20000400000 */
[----:B------:R-:W-:Y:S01]  /*38f0*/  FMUL R63, R63, R52 ;  /* 0x000000343f3f7220 */ /* 0x000fe20000400000 */
[----:B------:R-:W-:Y:S01]  /*3900*/  FADD R27, R8, R27 ;  /* 0x0000001b081b7221 */ /* 0x000fe20000000000 */
[----:B------:R-:W-:Y:S01]  /*3910*/  SHF.L.U32 R8, R74, 0x1f, RZ ;  /* 0x0000001f4a087819 */ /* 0x000fe200000006ff */
[----:B------:R-:W-:Y:S01]  /*3920*/  FFMA R0, R9, R0, R30 ;  /* 0x0000000009007223 */ /* 0x000fe2000000001e */
[----:B------:R-:W-:Y:S01]  /*3930*/  FMUL R56, R56, R9 ;  /* 0x0000000938387220 */ /* 0x000fe20000400000 */
[----:B------:R-:W-:Y:S01]  /*3940*/  FFMA R3, R52, R3, R27 ;  /* 0x0000000334037223 */ /* 0x000fe2000000001b */
[----:B------:R1:W2:Y:S01]  /*3950*/  SYNCS.PHASECHK.TRANS64.TRYWAIT P2, [UR6+0x9400], R8 ;  /* 0x00940008ff0075a7 */ /* 0x0002a20008040146 */
[----:B------:R-:W-:Y:S01]  /*3960*/  F2FP.F16.F32.PACK_AB R27, R35, R34 ;  /* 0x00000022231b723e */ /* 0x000fe200000000ff */
[-C--:B------:R-:W-:Y:S01]  /*3970*/  FMUL R57, R57, R9.reuse ;  /* 0x0000000939397220 */ /* 0x080fe20000400000 */
[-C--:B------:R-:W-:Y:S01]  /*3980*/  FMUL R60, R60, R9.reuse ;  /* 0x000000093c3c7220 */ /* 0x080fe20000400000 */
[-C--:B------:R-:W-:Y:S01]  /*3990*/  FMUL R61, R61, R9.reuse ;  /* 0x000000093d3d7220 */ /* 0x080fe20000400000 */
[-C--:B------:R-:W-:Y:S01]  /*39a0*/  FMUL R64, R64, R9.reuse ;  /* 0x0000000940407220 */ /* 0x080fe20000400000 */
[-C--:B------:R-:W-:Y:S01]  /*39b0*/  FMUL R65, R65, R9.reuse ;  /* 0x0000000941417220 */ /* 0x080fe20000400000 */
[-C--:B------:R-:W-:Y:S01]  /*39c0*/  FMUL R68, R68, R9.reuse ;  /* 0x0000000944447220 */ /* 0x080fe20000400000 */
[----:B------:R-:W-:Y:S01]  /*39d0*/  FMUL R69, R69, R9 ;  /* 0x0000000945457220 */ /* 0x000fe20000400000 */
[-C--:B------:R-:W-:Y:S01]  /*39e0*/  FMUL R66, R66, R52.reuse ;  /* 0x0000003442427220 */ /* 0x080fe20000400000 */
[-C--:B------:R-:W-:Y:S01]  /*39f0*/  FMUL R67, R67, R52.reuse ;  /* 0x0000003443437220 */ /* 0x080fe20000400000 */
[-C--:B------:R-:W-:Y:S01]  /*3a00*/  FMUL R70, R70, R52.reuse ;  /* 0x0000003446467220 */ /* 0x080fe20000400000 */
[----:B------:R-:W-:Y:S01]  /*3a10*/  FMUL R71, R71, R52 ;  /* 0x0000003447477220 */ /* 0x000fe20000400000 */
[----:B------:R-:W-:-:S02]  /*3a20*/  F2FP.F16.F32.PACK_AB R30, R37, R36 ;  /* 0x00000024251e723e */ /* 0x000fc400000000ff */
[----:B------:R-:W-:Y:S02]  /*3a30*/  F2FP.F16.F32.PACK_AB R34, R12, R15 ;  /* 0x0000000f0c22723e */ /* 0x000fe400000000ff */
[----:B------:R-:W-:Y:S01]  /*3a40*/  F2FP.F16.F32.PACK_AB R35, R42, R47 ;  /* 0x0000002f2a23723e */ /* 0x000fe200000000ff */
[----:B-1----:R-:W-:Y:S06]  /*3a50*/  @!P0 BRA `(.L_x_29) ;  /* 0x0000000000048947 */ /* 0x002fec0003800000 */
[----:B------:R-:W-:Y:S01]  /*3a60*/  BPT.TRAP 0x1 ;  /* 0x000000040000795c */ /* 0x000fe20000300000 */
.L_x_29:
[----:B--2---:R-:W-:Y:S05]  /*3a70*/  @P2 BRA `(.L_x_30) ;  /* 0x0000000000082947 */ /* 0x004fea0003800000 */
[----:B------:R-:W1:Y:S02]  /*3a80*/  SYNCS.PHASECHK.TRANS64.TRYWAIT P2, [UR6+0x9400], R8 ;  /* 0x00940008ff0075a7 */ /* 0x000e640008040146 */
[----:B-1----:R-:W-:Y:S05]  /*3a90*/  @!P2 BRA `(.L_x_31) ;  /* 0x0000002c00c8a947 */ /* 0x002fea0003800000 */
.L_x_30:
[----:B------:R-:W-:Y:S01]  /*3aa0*/  ULEA UR10, UR45, UR50, 0x8 ;  /* 0x000000322d0a7291 */ /* 0x000fe2000f8e403f */
[----:B------:R-:W-:Y:S01]  /*3ab0*/  WARPGROUP.ARRIVE ;  /* 0x00000000000079c5 */ /* 0x000fe20000000000 */
[----:B------:R-:W-:Y:S01]  /*3ac0*/  UMOV UR7, 0x80000020 ;  /* 0x8000002000077882 */ /* 0x000fe20000000000 */
[----:B------:R-:W-:-:S04]  /*3ad0*/  F2FP.F16.F32.PACK_AB R79, R50, R53 ;  /* 0x00000035324f723e */ /* 0x000fc800000000ff */
[----:B------:R-:W-:Y:S02]  /*3ae0*/  UMOV UR6, UR10 ;  /* 0x0000000a00067c82 */ /* 0x000fe40008000000 */
        /* <DEDUP_REMOVED lines=19> */
.L_x_32:
[----:B------:R-:W-:-:S04]  /*3c20*/  ULEA UR6, UR12, UR49, 0x3 ;  /* 0x000000310c067291 */ /* 0x000fc8000f8e183f */
[----:B------:R-:W-:-:S04]  /*3c30*/  UIADD3 UR6, UR6, 0x9428, URZ ;  /* 0x0000942806067890 */ /* 0x000fc8000fffe03f */
[----:B------:R-:W-:-:S09]  /*3c40*/  UPRMT UR6, URZ, 0x654, UR6 ;  /* 0x000006543f067896 */ /* 0x000fd20008000006 */
[----:B------:R-:W-:Y:S01]  /*3c50*/  SYNCS.ARRIVE.TRANS64.RED.A1T0 RZ, [UR6], RZ ;  /* 0x000000ffffff79a7 */ /* 0x000fe20008100406 */
[----:B------:R-:W-:Y:S05]  /*3c60*/  @P1 BRA `(.L_x_33) ;  /* 0x0000000000041947 */ /* 0x000fea0003800000 */
[----:B------:R-:W-:Y:S01]  /*3c70*/  BPT.TRAP 0x1 ;  /* 0x000000040000795c */ /* 0x000fe20000300000 */
.L_x_33:
[----:B------:R-:W-:-:S04]  /*3c80*/  UIADD3 UR12, UR12, 0x1, URZ ;  /* 0x000000010c0c7890 */ /* 0x000fc8000fffe03f */
[----:B------:R-:W-:-:S04]  /*3c90*/  UISETP.NE.AND UP0, UPT, UR12, 0x5, UPT ;  /* 0x000000050c00788c */ /* 0x000fc8000bf05270 */
[----:B------:R-:W-:Y:S01]  /*3ca0*/  USEL UR12, UR12, URZ, UP0 ;  /* 0x0000003f0c0c7287 */ /* 0x000fe20008000000 */
[----:B------:R-:W-:Y:S11]  /*3cb0*/  @!P0 BRA `(.L_x_34) ;  /* 0x0000000000048947 */ /* 0x000ff60003800000 */
[----:B------:R-:W-:Y:S01]  /*3cc0*/  BPT.TRAP 0x1 ;  /* 0x000000040000795c */ /* 0x000fe20000300000 */
.L_x_34:
[----:B------:R-:W-:-:S04]  /*3cd0*/  ULEA UR6, UR12, UR49, 0x3 ;  /* 0x000000310c067291 */ /* 0x000fc8000f8e183f */
[----:B------:R-:W-:-:S04]  /*3ce0*/  UIADD3 UR6, UR6, 0x9428, URZ ;  /* 0x0000942806067890 */ /* 0x000fc8000fffe03f */
[----:B------:R-:W-:-:S09]  /*3cf0*/  UPRMT UR6, URZ, 0x654, UR6 ;  /* 0x000006543f067896 */ /* 0x000fd20008000006 */
[----:B------:R-:W-:Y:S01]  /*3d00*/  SYNCS.ARRIVE.TRANS64.RED.A1T0 RZ, [UR6], RZ ;  /* 0x000000ffffff79a7 */ /* 0x000fe20008100406 */
[----:B------:R-:W-:Y:S05]  /*3d10*/  @P1 BRA `(.L_x_35) ;  /* 0x0000000000041947 */ /* 0x000fea0003800000 */
[----:B------:R-:W-:Y:S01]  /*3d20*/  BPT.TRAP 0x1 ;  /* 0x000000040000795c */ /* 0x000fe20000300000 */
.L_x_35:
[----:B------:R-:W-:Y:S01]  /*3d30*/  UIADD3 UR45, UR45, 0x1, URZ ;  /* 0x000000012d2d7890 */ /* 0x000fe2000fffe03f */
[C---:B------:R-:W-:Y:S01]  /*3d40*/  ISETP.GT.AND P2, PT, R7.reuse, 0x2, PT ;  /* 0x000000020700780c */ /* 0x040fe20003f44270 */
[----:B------:R-:W-:Y:S01]  /*3d50*/  UIADD3 UR12, UR12, 0x1, URZ ;  /* 0x000000010c0c7890 */ /* 0x000fe2000fffe03f */
[----:B------:R-:W-:Y:S01]  /*3d60*/  IADD3 R7, R7, -0x1, RZ ;  /* 0xffffffff07077810 */ /* 0x000fe20007ffe0ff */
[----:B------:R-:W-:Y:S01]  /*3d70*/  UISETP.NE.AND UP1, UPT, UR45, 0x5, UPT ;  /* 0x000000052d00788c */ /* 0x000fe2000bf25270 */
[----:B-1----:R-:W-:Y:S01]  /*3d80*/  IMAD.MOV.U32 R9, RZ, RZ, R4 ;  /* 0x000000ffff097224 */ /* 0x002fe200078e0004 */
[----:B------:R-:W-:Y:S01]  /*3d90*/  UISETP.NE.AND UP0, UPT, UR12, 0x5, UPT ;  /* 0x000000050c00788c */ /* 0x000fe2000bf05270 */
[----:B------:R-:W-:Y:S01]  /*3da0*/  IMAD.MOV.U32 R11, RZ, RZ, R5 ;  /* 0x000000ffff0b7224 */ /* 0x000fe200078e0005 */
[----:B------:R-:W-:Y:S02]  /*3db0*/  USEL UR6, URZ, 0x1, UP1 ;  /* 0x000000013f067887 */ /* 0x000fe40008800000 */
[----:B------:R-:W-:-:S02]  /*3dc0*/  USEL UR12, UR12, URZ, UP0 ;  /* 0x0000003f0c0c7287 */ /* 0x000fc40008000000 */
[----:B------:R-:W-:Y:S02]  /*3dd0*/  USEL UR45, UR45, URZ, UP1 ;  /* 0x0000003f2d2d7287 */ /* 0x000fe40008800000 */
[----:B------:R-:W-:Y:S01]  /*3de0*/  LOP3.LUT R18, R74, UR6, RZ, 0x3c, !PT ;  /* 0x000000064a127c12 */ /* 0x000fe2000f8e3cff */
[----:B------:R-:W-:Y:S09]  /*3df0*/  @P2 BRA `(.L_x_36) ;  /* 0xffffffe800482947 */ /* 0x000ff2000383ffff */
.L_x_25:
[----:B------:R-:W-:-:S04]  /*3e00*/  ULOP3.LUT UR4, UR48, 0x1, URZ, 0xfc, !UPT ;  /* 0x0000000130047892 */ /* 0x000fc8000f8efc3f */
[----:B------:R-:W-:-:S06]  /*3e10*/  UISETP.NE.AND UP0, UPT, UR4, 0x3, UPT ;  /* 0x000000030400788c */ /* 0x000fcc000bf05270 */
[----:B------:R-:W-:-:S13]  /*3e20*/  PLOP3.LUT P2, PT, PT, PT, UP0, 0x80, 0x0 ;  /* 0x000000000000781c */ /* 0x000fda0003f4f008 */
[----:B------:R-:W-:Y:S05]  /*3e30*/  @!P2 BRA `(.L_x_37) ;  /* 0x000000000004a947 */ /* 0x000fea0003800000 */
[----:B------:R-:W-:Y:S01]  /*3e40*/  BPT.TRAP 0x1 ;  /* 0x000000040000795c */ /* 0x000fe20000300000 */
.L_x_37:
[----:B------:R-:W-:Y:S02]  /*3e50*/  UISETP.GT.U32.AND UP0, UPT, UR48, 0x1, UPT ;  /* 0x000000013000788c */ /* 0x000fe4000bf04070 */
[----:B------:R-:W-:-:S04]  /*3e60*/  ULEA UR4, UR38, UR49, 0x3 ;  /* 0x0000003126047291 */ /* 0x000fc8000f8e183f */
[----:B------:R-:W-:Y:S01]  /*3e70*/  UIADD3 UR4, UR4, 0x9460, URZ ;  /* 0x0000946004047890 */ /* 0x000fe2000fffe03f */
[----:B------:R-:W-:-:S03]  /*3e80*/  PLOP3.LUT P2, PT, PT, PT, UP0, 0x80, 0x0 ;  /* 0x000000000000781c */ /* 0x000fc60003f4f008 */
[----:B------:R-:W-:-:S09]  /*3e90*/  UPRMT UR4, URZ, 0x654, UR4 ;  /* 0x000006543f047896 */ /* 0x000fd20008000004 */
[----:B------:R-:W-:Y:S01]  /*3ea0*/  SYNCS.ARRIVE.TRANS64.RED.A1T0 RZ, [UR4], RZ ;  /* 0x000000ffffff79a7 */ /* 0x000fe20008100404 */
[----:B------:R-:W-:Y:S05]  /*3eb0*/  @P2 BRA `(.L_x_38) ;  /* 0x0000000000042947 */ /* 0x000fea0003800000 */
[----:B------:R-:W-:Y:S01]  /*3ec0*/  BPT.TRAP 0x1 ;  /* 0x000000040000795c */ /* 0x000fe20000300000 */
.L_x_38:
[----:B------:R-:W-:Y:S05]  /*3ed0*/  @!P0 BRA `(.L_x_39) ;  /* 0x0000000000048947 */ /* 0x000fea0003800000 */
[----:B------:R-:W-:Y:S01]  /*3ee0*/  BPT.TRAP 0x1 ;  /* 0x000000040000795c */ /* 0x000fe20000300000 */
.L_x_39:
[----:B------:R-:W-:-:S04]  /*3ef0*/  ULEA UR12, UR12, UR49, 0x3 ;  /* 0x000000310c0c7291 */ /* 0x000fc8000f8e183f */
[----:B------:R-:W-:-:S04]  /*3f00*/  UIADD3 UR12, UR12, 0x9428, URZ ;  /* 0x000094280c0c7890 */ /* 0x000fc8000fffe03f */
[----:B------:R-:W-:-:S09]  /*3f10*/  UPRMT UR12, URZ, 0x654, UR12 ;  /* 0x000006543f0c7896 */ /* 0x000fd2000800000c */
[----:B------:R-:W-:Y:S01]  /*3f20*/  SYNCS.ARRIVE.TRANS64.RED.A1T0 RZ, [UR12], RZ ;  /* 0x000000ffffff79a7 */ /* 0x000fe2000810040c */
[----:B------:R-:W-:Y:S05]  /*3f30*/  @P1 BRA `(.L_x_40) ;  /* 0x0000000000041947 */ /* 0x000fea0003800000 */
[----:B------:R-:W-:Y:S01]  /*3f40*/  BPT.TRAP 0x1 ;  /* 0x000000040000795c */ /* 0x000fe20000300000 */
.L_x_40:
[----:B------:R-:W1:Y:S01]  /*3f50*/  SHFL.BFLY PT, R7, R0, 0x1, 0x1f ;  /* 0x0c201f0000077f89 */ /* 0x000e6200000e0000 */
[----:B------:R-:W-:Y:S01]  /*3f60*/  BSSY B0, `(.L_x_41) ;  /* 0x0000023000007945 */ /* 0x000fe20003800000 */
[----:B------:R-:W-:Y:S02]  /*3f70*/  IMAD.MOV.U32 R9, RZ, RZ, 0x7f800000 ;  /* 0x7f800000ff097424 */ /* 0x000fe400078e00ff */
[----:B------:R-:W2:Y:S01]  /*3f80*/  SHFL.BFLY PT, R6, R3, 0x1, 0x1f ;  /* 0x0c201f0003067f89 */ /* 0x000ea200000e0000 */
[----:B------:R-:W-:Y:S02]  /*3f90*/  IMAD.MOV.U32 R10, RZ, RZ, 0x3f800000 ;  /* 0x3f800000ff0a7424 */ /* 0x000fe400078e00ff */
[----:B------:R-:W-:Y:S02]  /*3fa0*/  IMAD.MOV.U32 R11, RZ, RZ, 0x7f800000 ;  /* 0x7f800000ff0b7424 */ /* 0x000fe400078e00ff */
[----:B-1----:R-:W-:Y:S01]  /*3fb0*/  FADD R7, R7, R0 ;  /* 0x0000000007077221 */ /* 0x002fe20000000000 */
[----:B--2---:R-:W-:-:S04]  /*3fc0*/  FADD R15, R6, R3 ;  /* 0x00000003060f7221 */ /* 0x004fc80000000000 */
[----:B------:R-:W1:Y:S01]  /*3fd0*/  SHFL.BFLY PT, R8, R7, 0x2, 0x1f ;  /* 0x0c401f0007087f89 */ /* 0x000e6200000e0000 */
[----:B------:R-:W-:-:S03]  /*3fe0*/  MOV R6, 0x3f800000 ;  /* 0x3f80000000067802 */ /* 0x000fc60000000f00 */
[----:B------:R-:W2:Y:S01]  /*3ff0*/  SHFL.BFLY PT, R20, R15, 0x2, 0x1f ;  /* 0x0c401f000f147f89 */ /* 0x000ea200000e0000 */
[C---:B-1----:R-:W-:Y:S01]  /*4000*/  FSETP.NE.AND P0, PT, R7.reuse, -R8, PT ;  /* 0x800000080700720b */ /* 0x042fe20003f05000 */
[----:B------:R-:W-:Y:S01]  /*4010*/  FADD R3, R7, R8 ;  /* 0x0000000807037221 */ /* 0x000fe20000000000 */
[----:B--2---:R-:W-:-:S11]  /*4020*/  FADD R8, R15, R20 ;  /* 0x000000140f087221 */ /* 0x004fd60000000000 */
[----:B------:R-:W-:Y:S05]  /*4030*/  @!P0 BRA `(.L_x_42) ;  /* 0x0000000000548947 */ /* 0x000fea0003800000 */
[----:B------:R-:W-:Y:S01]  /*4040*/  VIADD R0, R3, 0x1800000 ;  /* 0x0180000003007836 */ /* 0x000fe20000000000 */
[----:B------:R-:W-:Y:S04]  /*4050*/  BSSY B1, `(.L_x_43) ;  /* 0x000000c000017945 */ /* 0x000fe80003800000 */
[----:B------:R-:W-:-:S04]  /*4060*/  LOP3.LUT R0, R0, 0x7f800000, RZ, 0xc0, !PT ;  /* 0x7f80000000007812 */ /* 0x000fc800078ec0ff */
[----:B------:R-:W-:-:S13]  /*4070*/  ISETP.GT.U32.AND P0, PT, R0, 0x1ffffff, PT ;  /* 0x01ffffff0000780c */ /* 0x000fda0003f04070 */
[----:B------:R-:W-:Y:S05]  /*4080*/  @P0 BRA `(.L_x_44) ;  /* 0x0000000000100947 */ /* 0x000fea0003800000 */
[----:B------:R-:W-:-:S07]  /*4090*/  MOV R14, 0x40b0 ;  /* 0x000040b0000e7802 */ /* 0x000fce0000000f00 */
[----:B------:R-:W-:Y:S05]  /*40a0*/  CALL.REL.NOINC `($__internal_0_$__cuda_sm20_rcp_rn_f32_slowpath) ;  /* 0x0000002c00547944 */ /* 0x000fea0003c00000 */
[----:B------:R-:W-:Y:S01]  /*40b0*/  IMAD.MOV.U32 R6, RZ, RZ, R0 ;  /* 0x000000ffff067224 */ /* 0x000fe200078e0000 */
[----:B------:R-:W-:Y:S06]  /*40c0*/  BRA `(.L_x_45) ;  /* 0x0000000000107947 */ /* 0x000fec0003800000 */
.L_x_44:
[----:B------:R-:W1:Y:S02]  /*40d0*/  MUFU.RCP R6, R3 ;  /* 0x0000000300067308 */ /* 0x000e640000001000 */
[----:B-1----:R-:W-:-:S04]  /*40e0*/  FFMA R0, R3, R6, -1 ;  /* 0xbf80000003007423 */ /* 0x002fc80000000006 */
[----:B------:R-:W-:-:S04]  /*40f0*/  FADD.FTZ R7, -R0, -RZ ;  /* 0x800000ff00077221 */ /* 0x000fc80000010100 */
[----:B------:R-:W-:-:S07]  /*4100*/  FFMA R6, R6, R7, R6 ;  /* 0x0000000706067223 */ /* 0x000fce0000000006 */
.L_x_45:
[----:B------:R-:W-:Y:S05]  /*4110*/  BSYNC B1 ;  /* 0x0000000000017941 */ /* 0x000fea0003800000 */
.L_x_43:
[----:B------:R-:W-:Y:S01]  /*4120*/  FSETP.GEU.AND P0, PT, |R3|, 1.175494350822287508e-38, PT ;  /* 0x008000000300780b */ /* 0x000fe20003f0e200 */
[----:B------:R-:W-:-:S12]  /*4130*/  ULDC UR4, c[0x0][0x600] ;  /* 0x0001800000047ab9 */ /* 0x000fd80000000800 */
[----:B------:R-:W-:-:S04]  /*4140*/  @!P0 FMUL R3, R3, 16777216 ;  /* 0x4b80000003038820 */ /* 0x000fc80000400000 */
[----:B------:R-:W1:Y:S02]  /*4150*/  MUFU.LG2 R0, R3 ;  /* 0x0000000300007308 */ /* 0x000e640000000c00 */
[----:B-1----:R-:W-:-:S04]  /*4160*/  @!P0 FADD R0, R0, -24 ;  /* 0xc1c0000000008421 */ /* 0x002fc80000000000 */
[----:B------:R-:W-:-:S04]  /*4170*/  FMUL R11, R0, 0.69314718246459960938 ;  /* 0x3f317218000b7820 */ /* 0x000fc80000400000 */
[----:B------:R-:W-:-:S07]  /*4180*/  FFMA R11, R4, UR4, R11 ;  /* 0x00000004040b7c23 */ /* 0x000fce000800000b */
.L_x_42:
[----:B------:R-:W-:Y:S05]  /*4190*/  BSYNC B0 ;  /* 0x0000000000007941 */ /* 0x000fea0003800000 */
.L_x_41:
[----:B------:R-:W-:Y:S01]  /*41a0*/  FSETP.NE.AND P0, PT, R15, -R20, PT ;  /* 0x800000140f00720b */ /* 0x000fe20003f05000 */
[----:B------:R-:W-:Y:S01]  /*41b0*/  ULDC UR4, c[0x0][0x608] ;  /* 0x0001820000047ab9 */ /* 0x000fe20000000800 */
[----:B------:R-:W-:Y:S01]  /*41c0*/  BSSY B0, `(.L_x_46) ;  /* 0x0000021000007945 */ /* 0x000fe20003800000 */
[----:B------:R-:W-:-:S04]  /*41d0*/  FMUL R6, R6, UR4 ;  /* 0x0000000406067c20 */ /* 0x000fc80008400000 */
[-C--:B------:R-:W-:Y:S01]  /*41e0*/  FMUL R56, R56, R6.reuse ;  /* 0x0000000638387220 */ /* 0x080fe20000400000 */
[-C--:B------:R-:W-:Y:S01]  /*41f0*/  FMUL R26, R57, R6.reuse ;  /* 0x00000006391a7220 */ /* 0x080fe20000400000 */
[-C--:B------:R-:W-:Y:S01]  /*4200*/  FMUL R60, R60, R6.reuse ;  /* 0x000000063c3c7220 */ /* 0x080fe20000400000 */
[-C--:B------:R-:W-:Y:S01]  /*4210*/  FMUL R28, R61, R6.reuse ;  /* 0x000000063d1c7220 */ /* 0x080fe20000400000 */
[-C--:B------:R-:W-:Y:S01]  /*4220*/  FMUL R64, R64, R6.reuse ;  /* 0x0000000640407220 */ /* 0x080fe20000400000 */
[-C--:B------:R-:W-:Y:S01]  /*4230*/  FMUL R30, R65, R6.reuse ;  /* 0x00000006411e7220 */ /* 0x080fe20000400000 */
[-C--:B------:R-:W-:Y:S01]  /*4240*/  FMUL R68, R68, R6.reuse ;  /* 0x0000000644447220 */ /* 0x080fe20000400000 */
[----:B------:R-:W-:Y:S01]  /*4250*/  FMUL R32, R69, R6 ;  /* 0x0000000645207220 */ /* 0x000fe20000400000 */
[----:B------:R-:W-:Y:S06]  /*4260*/  @!P0 BRA `(.L_x_47) ;  /* 0x0000000000588947 */ /* 0x000fec0003800000 */
[----:B------:R-:W-:Y:S01]  /*4270*/  VIADD R0, R8, 0x1800000 ;  /* 0x0180000008007836 */ /* 0x000fe20000000000 */
[----:B------:R-:W-:Y:S04]  /*4280*/  BSSY B1, `(.L_x_48) ;  /* 0x000000d000017945 */ /* 0x000fe80003800000 */
[----:B------:R-:W-:-:S04]  /*4290*/  LOP3.LUT R0, R0, 0x7f800000, RZ, 0xc0, !PT ;  /* 0x7f80000000007812 */ /* 0x000fc800078ec0ff */
[----:B------:R-:W-:-:S13]  /*42a0*/  ISETP.GT.U32.AND P0, PT, R0, 0x1ffffff, PT ;  /* 0x01ffffff0000780c */ /* 0x000fda0003f04070 */
[----:B------:R-:W-:Y:S05]  /*42b0*/  @P0 BRA `(.L_x_49) ;  /* 0x0000000000140947 */ /* 0x000fea0003800000 */
[----:B------:R-:W-:Y:S02]  /*42c0*/  MOV R3, R8 ;  /* 0x0000000800037202 */ /* 0x000fe40000000f00 */
[----:B------:R-:W-:-:S07]  /*42d0*/  MOV R14, 0x42f0 ;  /* 0x000042f0000e7802 */ /* 0x000fce0000000f00 */
[----:B------:R-:W-:Y:S05]  /*42e0*/  CALL.REL.NOINC `($__internal_0_$__cuda_sm20_rcp_rn_f32_slowpath) ;  /* 0x0000002800c47944 */ /* 0x000fea0003c00000 */
[----:B------:R-:W-:Y:S01]  /*42f0*/  IMAD.MOV.U32 R10, RZ, RZ, R0 ;  /* 0x000000ffff0a7224 */ /* 0x000fe200078e0000 */
[----:B------:R-:W-:Y:S06]  /*4300*/  BRA `(.L_x_50) ;  /* 0x0000000000107947 */ /* 0x000fec0003800000 */
.L_x_49:
[----:B------:R-:W1:Y:S02]  /*4310*/  MUFU.RCP R3, R8 ;  /* 0x0000000800037308 */ /* 0x000e640000001000 */
[----:B-1----:R-:W-:-:S04]  /*4320*/  FFMA R0, R8, R3, -1 ;  /* 0xbf80000008007423 */ /* 0x002fc80000000003 */
[----:B------:R-:W-:-:S04]  /*4330*/  FADD.FTZ R0, -R0, -RZ ;  /* 0x800000ff00007221 */ /* 0x000fc80000010100 */
[----:B------:R-:W-:-:S07]  /*4340*/  FFMA R10, R3, R0, R3 ;  /* 0x00000000030a7223 */ /* 0x000fce0000000003 */
.L_x_50:
[----:B------:R-:W-:Y:S05]  /*4350*/  BSYNC B1 ;  /* 0x0000000000017941 */ /* 0x000fea0003800000 */
.L_x_48:
[----:B------:R-:W-:Y:S01]  /*4360*/  FSETP.GEU.AND P0, PT, |R8|, 1.175494350822287508e-38, PT ;  /* 0x008000000800780b */ /* 0x000fe20003f0e200 */
[----:B------:R-:W-:-:S12]  /*4370*/  ULDC UR4, c[0x0][0x600] ;  /* 0x0001800000047ab9 */ /* 0x000fd80000000800 */
[----:B------:R-:W-:-:S04]  /*4380*/  @!P0 FMUL R8, R8, 16777216 ;  /* 0x4b80000008088820 */ /* 0x000fc80000400000 */
[----:B------:R-:W1:Y:S02]  /*4390*/  MUFU.LG2 R0, R8 ;  /* 0x0000000800007308 */ /* 0x000e640000000c00 */
[----:B-1----:R-:W-:-:S04]  /*43a0*/  @!P0 FADD R0, R0, -24 ;  /* 0xc1c0000000008421 */ /* 0x002fc80000000000 */
[----:B------:R-:W-:-:S04]  /*43b0*/  FMUL R0, R0, 0.69314718246459960938 ;  /* 0x3f31721800007820 */ /* 0x000fc80000400000 */
[----:B------:R-:W-:-:S07]  /*43c0*/  FFMA R9, R5, UR4, R0 ;  /* 0x0000000405097c23 */ /* 0x000fce0008000000 */
.L_x_47:
[----:B------:R-:W-:Y:S05]  /*43d0*/  BSYNC B0 ;  /* 0x0000000000007941 */ /* 0x000fea0003800000 */
.L_x_46:
[----:B------:R-:W-:Y:S01]  /*43e0*/  SHF.L.U32 R0, R72, 0x1f, RZ ;  /* 0x0000001f48007819 */ /* 0x000fe200000006ff */
[----:B------:R-:W-:Y:S01]  /*43f0*/  UISETP.NE.AND UP0, UPT, UR46, 0x1, UPT ;  /* 0x000000012e00788c */ /* 0x000fe2000bf05270 */
[----:B------:R-:W-:Y:S01]  /*4400*/  LOP3.LUT P0, RZ, R2, 0x3, RZ, 0xc0, !PT ;  /* 0x0000000302ff7812 */ /* 0x000fe2000780c0ff */
[----:B------:R-:W-:Y:S01]  /*4410*/  UISETP.NE.AND UP1, UPT, UR46, 0x2, UPT ;  /* 0x000000022e00788c */ /* 0x000fe2000bf25270 */
[----:B------:R-:W1:Y:S01]  /*4420*/  SYNCS.PHASECHK.TRANS64.TRYWAIT P1, [UR13+0x8], R0 ;  /* 0x00000800ff0075a7 */ /* 0x000e62000802014d */
[----:B------:R-:W-:Y:S01]  /*4430*/  ULDC UR4, c[0x0][0x608] ;  /* 0x0001820000047ab9 */ /* 0x000fe20000000800 */
[----:B------:R-:W-:Y:S01]  /*4440*/  USHF.L.U32 UR42, UR42, 0x6, URZ ;  /* 0x000000062a2a7899 */ /* 0x000fe2000800063f */
[----:B------:R-:W-:-:S05]  /*4450*/  FMUL R10, R10, UR4 ;  /* 0x000000040a0a7c20 */ /* 0x000fca0008400000 */
[----:B------:R-:W-:Y:S02]  /*4460*/  @!UP0 ULOP3.LUT UP2, URZ, UR38, 0x2, URZ, 0xc0, !UPT ;  /* 0x00000002263f8892 */ /* 0x000fe4000f84c03f */
[----:B------:R-:W-:Y:S02]  /*4470*/  @!UP0 ULOP3.LUT UR38, UR38, 0x1, URZ, 0xc0, !UPT ;  /* 0x0000000126268892 */ /* 0x000fe4000f8ec03f */
[----:B------:R-:W-:Y:S02]  /*4480*/  @!UP0 USEL UR5, URZ, 0x1, UP2 ;  /* 0x000000013f058887 */ /* 0x000fe40009000000 */
[----:B------:R-:W-:Y:S02]  /*4490*/  @!UP1 UIADD3 UR6, UR38, 0x1, URZ ;  /* 0x0000000126069890 */ /* 0x000fe4000fffe03f */
[----:B------:R-:W-:Y:S02]  /*44a0*/  @!UP0 ULOP3.LUT UR39, UR39, UR5, URZ, 0x3c, !UPT ;  /* 0x0000000527278292 */ /* 0x000fe4000f8e3c3f */
[----:B------:R-:W-:-:S02]  /*44b0*/  @!UP1 UISETP.GT.U32.AND UP2, UPT, UR6, 0x1, UPT ;  /* 0x000000010600988c */ /* 0x000fc4000bf44070 */
[----:B------:R-:W-:Y:S02]  /*44c0*/  @!UP1 ULOP3.LUT UR38, UR38, 0x1, URZ, 0xc, !UPT ;  /* 0x0000000126269892 */ /* 0x000fe4000f8e0c3f */
[----:B------:R-:W-:-:S04]  /*44d0*/  @!UP1 USEL UR5, URZ, 0x1, !UP2 ;  /* 0x000000013f059887 */ /* 0x000fc8000d000000 */
[----:B------:R-:W-:Y:S01]  /*44e0*/  @!UP1 ULOP3.LUT UR39, UR39, UR5, URZ, 0x3c, !UPT ;  /* 0x0000000527279292 */ /* 0x000fe2000f8e3c3f */
[----:B-1----:R-:W-:Y:S11]  /*44f0*/  @!P1 BRA `(.L_x_51) ;  /* 0x0000002400489947 */ /* 0x002ff60003800000 */
.L_x_112:
[----:B------:R-:W-:Y:S04]  /*4500*/  BSSY B0, `(.L_x_52) ;  /* 0x000001a000007945 */ /* 0x000fe80003800000 */
[----:B------:R-:W-:Y:S05]  /*4510*/  @P0 BRA `(.L_x_53) ;  /* 0x0000000000600947 */ /* 0x000fea0003800000 */
[----:B------:R-:W2:Y:S01]  /*4520*/  LDC.64 R6, c[0x0][0x688] ;  /* 0x0001a200ff067b82 */ /* 0x000ea20000000a00 */
[----:B-1----:R-:W-:Y:S01]  /*4530*/  LOP3.LUT R0, R2, 0x60, RZ, 0xc0, !PT ;  /* 0x0000006002007812 */ /* 0x002fe200078ec0ff */
[----:B------:R-:W-:Y:S01]  /*4540*/  IMAD.MOV R5, RZ, RZ, -R19 ;  /* 0x000000ffff057224 */ /* 0x000fe200078e0a13 */
[----:B------:R-:W-:Y:S01]  /*4550*/  SHF.R.U32.HI R3, RZ, 0x2, R2 ;  /* 0x00000002ff037819 */ /* 0x000fe20000011602 */
[----:B------:R-:W-:Y:S01]  /*4560*/  ULDC UR4, c[0x0][0xa10] ;  /* 0x0002840000047ab9 */ /* 0x000fe20000000800 */
[----:B------:R-:W-:Y:S01]  /*4570*/  SHF.R.U32.HI R0, RZ, 0x5, R0 ;  /* 0x00000005ff007819 */ /* 0x000fe20000011600 */
[----:B------:R-:W-:Y:S01]  /*4580*/  IMAD R5, R5, UR4, R16 ;  /* 0x0000000405057c24 */ /* 0x000fe2000f8e0210 */
[----:B------:R-:W-:Y:S01]  /*4590*/  LOP3.LUT R3, R3, 0x7, RZ, 0xc0, !PT ;  /* 0x0000000703037812 */ /* 0x000fe200078ec0ff */
[----:B------:R-:W-:Y:S02]  /*45a0*/  ULDC UR4, c[0x0][0x288] ;  /* 0x0000a20000047ab9 */ /* 0x000fe40000000800 */
[----:B------:R-:W-:-:S05]  /*45b0*/  IMAD.SHL.U32 R0, R0, 0x10, RZ ;  /* 0x0000001000007824 */ /* 0x000fca00078e00ff */
[----:B------:R-:W-:Y:S01]  /*45c0*/  LOP3.LUT R3, R0, 0xfffffff0, R3, 0xe2, !PT ;  /* 0xfffffff000037812 */ /* 0x000fe200078ee203 */
[----:B--2---:R-:W-:-:S04]  /*45d0*/  IMAD R0, R5, R6, UR42 ;  /* 0x0000002a05007e24 */ /* 0x004fc8000f8e0206 */
[----:B------:R-:W-:Y:S02]  /*45e0*/  VIADD R5, R3, UR42 ;  /* 0x0000002a03057c36 */ /* 0x000fe40008000000 */
[----:B------:R-:W-:-:S03]  /*45f0*/  IMAD R0, R7, UR44, R0 ;  /* 0x0000002c07007c24 */ /* 0x000fc6000f8e0200 */
[----:B------:R-:W-:Y:S02]  /*4600*/  IADD3 R4, R5, 0x8, RZ ;  /* 0x0000000805047810 */ /* 0x000fe40007ffe0ff */
[----:B------:R-:W-:Y:S02]  /*4610*/  IADD3 R3, P2, R3, R0, RZ ;  /* 0x0000000003037210 */ /* 0x000fe40007f5e0ff */
[----:B------:R-:W-:Y:S02]  /*4620*/  ISETP.GE.U32.AND P0, PT, R5, UR4, PT ;  /* 0x0000000405007c0c */ /* 0x000fe4000bf06070 */
[----:B------:R-:W-:Y:S01]  /*4630*/  ISETP.GE.U32.AND P1, PT, R4, UR4, PT ;  /* 0x0000000404007c0c */ /* 0x000fe2000bf26070 */
[----:B------:R-:W-:Y:S01]  /*4640*/  ULDC.64 UR4, c[0x0][0x680] ;  /* 0x0001a00000047ab9 */ /* 0x000fe20000000a00 */
[----:B------:R-:W-:Y:S02]  /*4650*/  LEA.HI.X.SX32 R0, R0, RZ, 0x1, P2 ;  /* 0x000000ff00007211 */ /* 0x000fe400010f0eff */
[----:B------:R-:W-:-:S04]  /*4660*/  LEA R4, P2, R3, UR4, 0x2 ;  /* 0x0000000403047c11 */ /* 0x000fc8000f8410ff */
[----:B------:R-:W-:-:S05]  /*4670*/  LEA.HI.X R5, R3, UR5, R0, 0x2, P2 ;  /* 0x0000000503057c11 */ /* 0x000fca00090f1400 */
[----:B------:R2:W-:Y:S04]  /*4680*/  @!P0 STG.E desc[UR54][R4.64], R11 ;  /* 0x0000000b04008986 */ /* 0x0005e8000c101936 */
[----:B------:R2:W-:Y:S02]  /*4690*/  @!P1 STG.E desc[UR54][R4.64+0x20], R9 ;  /* 0x0000200904009986 */ /* 0x0005e4000c101936 */
.L_x_53:
[----:B------:R-:W-:Y:S05]  /*46a0*/  BSYNC B0 ;  /* 0x0000000000007941 */ /* 0x000fea0003800000 */
.L_x_52:
[----:B------:R-:W-:Y:S01]  /*46b0*/  ULDC.64 UR4, c[0x0][0x730] ;  /* 0x0001cc0000047ab9 */ /* 0x000fe20000000a00 */
[-C--:B------:R-:W-:Y:S01]  /*46c0*/  FMUL R58, R58, R10.reuse ;  /* 0x0000000a3a3a7220 */ /* 0x080fe20000400000 */
[----:B------:R-:W-:Y:S01]  /*46d0*/  ISETP.NE.U32.AND P0, PT, RZ, UR4, PT ;  /* 0x00000004ff007c0c */ /* 0x000fe2000bf05070 */
[-C--:B------:R-:W-:Y:S01]  /*46e0*/  FMUL R34, R59, R10.reuse ;  /* 0x0000000a3b227220 */ /* 0x080fe20000400000 */
[-C--:B------:R-:W-:Y:S01]  /*46f0*/  FMUL R62, R62, R10.reuse ;  /* 0x0000000a3e3e7220 */ /* 0x080fe20000400000 */
[-C--:B------:R-:W-:Y:S01]  /*4700*/  FMUL R36, R63, R10.reuse ;  /* 0x0000000a3f247220 */ /* 0x080fe20000400000 */
[----:B------:R-:W-:Y:S01]  /*4710*/  ISETP.NE.AND.EX P0, PT, RZ, UR5, PT, P0 ;  /* 0x00000005ff007c0c */ /* 0x000fe2000bf05300 */
[-C--:B------:R-:W-:Y:S01]  /*4720*/  FMUL R66, R66, R10.reuse ;  /* 0x0000000a42427220 */ /* 0x080fe20000400000 */
[-C--:B------:R-:W-:Y:S01]  /*4730*/  FMUL R38, R67, R10.reuse ;  /* 0x0000000a43267220 */ /* 0x080fe20000400000 */
[-C--:B------:R-:W-:Y:S01]  /*4740*/  FMUL R70, R70, R10.reuse ;  /* 0x0000000a46467220 */ /* 0x080fe20000400000 */
[----:B------:R-:W-:-:S09]  /*4750*/  FMUL R40, R71, R10 ;  /* 0x0000000a47287220 */ /* 0x000fd20000400000 */
[----:B------:R-:W-:Y:S05]  /*4760*/  @P0 BRA `(.L_x_54) ;  /* 0x0000000000240947 */ /* 0x000fea0003800000 */
[----:B------:R-:W-:Y:S02]  /*4770*/  ULDC.64 UR4, c[0x0][0x728] ;  /* 0x0001ca0000047ab9 */ /* 0x000fe40000000a00 */
[----:B------:R-:W-:-:S04]  /*4780*/  ISETP.NE.U32.AND P0, PT, RZ, UR4, PT ;  /* 0x00000004ff007c0c */ /* 0x000fc8000bf05070 */
[----:B------:R-:W-:-:S13]  /*4790*/  ISETP.NE.AND.EX P0, PT, RZ, UR5, PT, P0 ;  /* 0x00000005ff007c0c */ /* 0x000fda000bf05300 */
[----:B------:R-:W-:Y:S05]  /*47a0*/  @!P0 BRA `(.L_x_55) ;  /* 0x00000000000c8947 */ /* 0x000fea0003800000 */
[----:B------:R-:W3:Y:S02]  /*47b0*/  LDC.64 R22, c[0x0][0x728] ;  /* 0x0001ca00ff167b82 */ /* 0x000ee40000000a00 */
[----:B---3--:R3:W5:Y:S01]  /*47c0*/  LDG.E R22, desc[UR54][R22.64] ;  /* 0x0000003616167981 */ /* 0x008762000c1e1900 */
[----:B------:R-:W-:Y:S05]  /*47d0*/  BRA `(.L_x_54) ;  /* 0x0000000000087947 */ /* 0x000fea0003800000 */
.L_x_55:
[----:B------:R-:W-:Y:S02]  /*47e0*/  ULDC UR4, c[0x0][0x720] ;  /* 0x0001c80000047ab9 */ /* 0x000fe40000000800 */
[----:B------:R-:W-:-:S07]  /*47f0*/  IMAD.U32 R22, RZ, RZ, UR4 ;  /* 0x00000004ff167e24 */ /* 0x000fce000f8e00ff */
.L_x_54:
[----:B-1----:R-:W-:-:S04]  /*4800*/  MOV R0, RZ ;  /* 0x000000ff00007202 */ /* 0x002fc80000000f00 */
[----:B------:R-:W-:-:S13]  /*4810*/  LOP3.LUT P0, RZ, R0, 0x1bf, RZ, 0xc0, !PT ;  /* 0x000001bf00ff7812 */ /* 0x000fda000780c0ff */
[----:B------:R-:W-:Y:S05]  /*4820*/  @!P0 BRA `(.L_x_56) ;  /* 0x0000000000408947 */ /* 0x000fea0003800000 */
[----:B------:R-:W-:Y:S01]  /*4830*/  MOV R0, 0x0 ;  /* 0x0000000000007802 */ /* 0x000fe20000000f00 */
[----:B------:R-:W-:Y:S01]  /*4840*/  ULDC.64 UR4, c[0x4][0x68] ;  /* 0x01001a0000047ab9 */ /* 0x000fe20000000a00 */
[----:B------:R-:W-:Y:S01]  /*4850*/  ULDC.64 UR6, c[0x4][0x8] ;  /* 0x0100020000067ab9 */ /* 0x000fe20000000a00 */
[----:B--2---:R-:W-:Y:S01]  /*4860*/  IMAD.U32 R4, RZ, RZ, UR4 ;  /* 0x00000004ff047e24 */ /* 0x004fe2000f8e00ff */
[----:B------:R1:W2:Y:S01]  /*4870*/  LDC.64 R14, c[0x4][R0] ;  /* 0x01000000000e7b82 */ /* 0x0002a20000000a00 */
[----:B------:R-:W-:Y:S01]  /*4880*/  IMAD.U32 R5, RZ, RZ, UR5 ;  /* 0x00000005ff057e24 */ /* 0x000fe2000f8e00ff */
[----:B------:R-:W-:Y:S01]  /*4890*/  ULDC.64 UR4, c[0x4][0x70] ;  /* 0x01001c0000047ab9 */ /* 0x000fe20000000a00 */
[----:B------:R-:W-:Y:S01]  /*48a0*/  IMAD.U32 R10, RZ, RZ, UR6 ;  /* 0x00000006ff0a7e24 */ /* 0x000fe2000f8e00ff */
[----:B------:R-:W-:Y:S01]  /*48b0*/  MOV R7, UR5 ;  /* 0x0000000500077c02 */ /* 0x000fe20008000f00 */
[----:B------:R-:W-:Y:S01]  /*48c0*/  IMAD.U32 R6, RZ, RZ, UR4 ;  /* 0x00000004ff067e24 */ /* 0x000fe2000f8e00ff */
[----:B------:R-:W-:Y:S01]  /*48d0*/  MOV R13, RZ ;  /* 0x000000ff000d7202 */ /* 0x000fe20000000f00 */
[----:B------:R-:W-:-:S02]  /*48e0*/  IMAD.U32 R11, RZ, RZ, UR7 ;  /* 0x00000007ff0b7e24 */ /* 0x000fc4000f8e00ff */
[----:B------:R-:W-:Y:S02]  /*48f0*/  IMAD.MOV.U32 R8, RZ, RZ, 0x70 ;  /* 0x00000070ff087424 */ /* 0x000fe400078e00ff */
[----:B-1----:R-:W-:-:S07]  /*4900*/  IMAD.MOV.U32 R12, RZ, RZ, 0x1 ;  /* 0x00000001ff0c7424 */ /* 0x002fce00078e00ff */
[----:B------:R-:W-:-:S07]  /*4910*/  LEPC R20, `(.L_x_56) ;  /* 0x000000001014794e */ /* 0x000fce0000000000 */
[----:B--23-5:R-:W-:Y:S05]  /*4920*/  CALL.ABS.NOINC R14 ;  /* 0x000000000e007343 */ /* 0x02cfea0003c00000 */
.L_x_56:
[----:B---3--:R-:W-:Y:S02]  /*4930*/  IMAD.U32 R23, RZ, RZ, UR49 ;  /* 0x00000031ff177e24 */ /* 0x008fe4000f8e00ff */
[----:B------:R-:W-:-:S04]  /*4940*/  IMAD.U32 R0, RZ, RZ, UR46 ;  /* 0x0000002eff007e24 */ /* 0x000fc8000f8e00ff */
[----:B------:R-:W-:-:S04]  /*4950*/  IMAD R23, R0, 0x1200, R23 ;  /* 0x0000120000177824 */ /* 0x000fc800078e0217 */
[----:B------:R-:W-:-:S05]  /*4960*/  VIADD R24, R23, 0x5e00 ;  /* 0x00005e0017187836 */ /* 0x000fca0000000000 */
[----:B------:R-:W-:-:S13]  /*4970*/  LOP3.LUT P0, RZ, R24, 0x1b0, RZ, 0xc0, !PT ;  /* 0x000001b018ff7812 */ /* 0x000fda000780c0ff */
[----:B------:R-:W-:Y:S05]  /*4980*/  @!P0 BRA `(.L_x_57) ;  /* 0x0000000000408947 */ /* 0x000fea0003800000 */
[----:B------:R-:W-:Y:S01]  /*4990*/  MOV R0, 0x0 ;  /* 0x0000000000007802 */ /* 0x000fe20000000f00 */
[----:B------:R-:W-:Y:S01]  /*49a0*/  ULDC.64 UR4, c[0x4][0x68] ;  /* 0x01001a0000047ab9 */ /* 0x000fe20000000a00 */
[----:B------:R-:W-:Y:S01]  /*49b0*/  ULDC.64 UR6, c[0x4][0x8] ;  /* 0x0100020000067ab9 */ /* 0x000fe20000000a00 */
[----:B--2---:R-:W-:Y:S01]  /*49c0*/  IMAD.U32 R4, RZ, RZ, UR4 ;  /* 0x00000004ff047e24 */ /* 0x004fe2000f8e00ff */
[----:B------:R1:W2:Y:S01]  /*49d0*/  LDC.64 R14, c[0x4][R0] ;  /* 0x01000000000e7b82 */ /* 0x0002a20000000a00 */
[----:B------:R-:W-:Y:S01]  /*49e0*/  MOV R5, UR5 ;  /* 0x0000000500057c02 */ /* 0x000fe20008000f00 */
[----:B------:R-:W-:Y:S01]  /*49f0*/  ULDC.64 UR4, c[0x4][0x70] ;  /* 0x01001c0000047ab9 */ /* 0x000fe20000000a00 */
[----:B------:R-:W-:Y:S01]  /*4a00*/  IMAD.U32 R10, RZ, RZ, UR6 ;  /* 0x00000006ff0a7e24 */ /* 0x000fe2000f8e00ff */
[----:B------:R-:W-:Y:S01]  /*4a10*/  MOV R8, 0x70 ;  /* 0x0000007000087802 */ /* 0x000fe20000000f00 */
[----:B------:R-:W-:Y:S02]  /*4a20*/  IMAD.U32 R6, RZ, RZ, UR4 ;  /* 0x00000004ff067e24 */ /* 0x000fe4000f8e00ff */
[----:B------:R-:W-:-:S02]  /*4a30*/  IMAD.U32 R7, RZ, RZ, UR5 ;  /* 0x00000005ff077e24 */ /* 0x000fc4000f8e00ff */
[----:B------:R-:W-:Y:S02]  /*4a40*/  IMAD.U32 R11, RZ, RZ, UR7 ;  /* 0x00000007ff0b7e24 */ /* 0x000fe4000f8e00ff */
[----:B------:R-:W-:Y:S02]  /*4a50*/  IMAD.MOV.U32 R12, RZ, RZ, 0x1 ;  /* 0x00000001ff0c7424 */ /* 0x000fe400078e00ff */
[----:B-1----:R-:W-:-:S07]  /*4a60*/  IMAD.MOV.U32 R13, RZ, RZ, RZ ;  /* 0x000000ffff0d7224 */ /* 0x002fce00078e00ff */
[----:B------:R-:W-:-:S07]  /*4a70*/  LEPC R20, `(.L_x_57) ;  /* 0x000000001014794e */ /* 0x000fce0000000000 */
[----:B--2--5:R-:W-:Y:S05]  /*4a80*/  CALL.ABS.NOINC R14 ;  /* 0x000000000e007343 */ /* 0x024fea0003c00000 */
.L_x_57:
[C---:B------:R-:W-:Y:S01]  /*4a90*/  IMAD.SHL.U32 R0, R2.reuse, 0x10, RZ ;  /* 0x0000001002007824 */ /* 0x040fe200078e00ff */
[----:B--2---:R-:W-:Y:S01]  /*4aa0*/  SHF.R.U32.HI R5, RZ, 0x1, R2 ;  /* 0x00000001ff057819 */ /* 0x004fe20000011602 */
[C---:B------:R-:W-:Y:S01]  /*4ab0*/  IMAD.SHL.U32 R3, R2.reuse, 0x20, RZ ;  /* 0x0000002002037824 */ /* 0x040fe200078e00ff */
[----:B------:R-:W-:Y:S01]  /*4ac0*/  ULDC.64 UR4, c[0x0][0x730] ;  /* 0x0001cc0000047ab9 */ /* 0x000fe20000000a00 */
[----:B------:R-:W-:Y:S02]  /*4ad0*/  SHF.L.U32 R6, R2, 0x2, RZ ;  /* 0x0000000202067819 */ /* 0x000fe400000006ff */
[----:B------:R-:W-:Y:S02]  /*4ae0*/  LOP3.LUT R0, R0, 0x600, RZ, 0xc0, !PT ;  /* 0x0000060000007812 */ /* 0x000fe400078ec0ff */
[----:B------:R-:W-:Y:S02]  /*4af0*/  LOP3.LUT R4, R3, 0xc0, RZ, 0xc0, !PT ;  /* 0x000000c003047812 */ /* 0x000fe400078ec0ff */
[----:B------:R-:W-:-:S02]  /*4b00*/  LOP3.LUT R0, R0, 0x20, R3, 0xf8, !PT ;  /* 0x0000002000007812 */ /* 0x000fc400078ef803 */
[----:B------:R-:W-:Y:S02]  /*4b10*/  LOP3.LUT R5, R4, 0x8, R5, 0xf8, !PT ;  /* 0x0000000804057812 */ /* 0x000fe400078ef805 */
[----:B------:R-:W-:Y:S02]  /*4b20*/  LOP3.LUT R4, R0, 0x100, R3, 0xf8, !PT ;  /* 0x0000010000047812 */ /* 0x000fe400078ef803 */
[----:B------:R-:W-:Y:S02]  /*4b30*/  LOP3.LUT R0, R2, 0x7f, RZ, 0xc0, !PT ;  /* 0x0000007f02007812 */ /* 0x000fe400078ec0ff */
[----:B------:R-:W-:Y:S01]  /*4b40*/  ISETP.NE.U32.AND P0, PT, RZ, UR4, PT ;  /* 0x00000004ff007c0c */ /* 0x000fe2000bf05070 */
[----:B------:R-:W-:Y:S01]  /*4b50*/  ULDC UR4, c[0x0][0x720] ;  /* 0x0001c80000047ab9 */ /* 0x000fe20000000800 */
[----:B------:R-:W-:Y:S01]  /*4b60*/  LOP3.LUT R5, R5, 0x18, R6, 0x78, !PT ;  /* 0x0000001805057812 */ /* 0x000fe200078e7806 */
[----:B------:R-:W-:Y:S01]  /*4b70*/  VIADD R0, R0, 0x1f ;  /* 0x0000001f00007836 */ /* 0x000fe20000000000 */
[----:B------:R-:W-:-:S02]  /*4b80*/  ISETP.NE.AND.EX P0, PT, RZ, UR5, PT, P0 ;  /* 0x00000005ff007c0c */ /* 0x000fc4000bf05300 */
[----:B------:R-:W-:Y:S02]  /*4b90*/  LOP3.LUT R25, R4, R5, RZ, 0xfc, !PT ;  /* 0x0000000504197212 */ /* 0x000fe400078efcff */
[----:B------:R-:W-:Y:S02]  /*4ba0*/  ISETP.GT.U32.AND P1, PT, R0, 0x3e, PT ;  /* 0x0000003e0000780c */ /* 0x000fe40003f24070 */
[----:B-----5:R-:W-:Y:S01]  /*4bb0*/  FSEL R3, R22, UR4, !P0 ;  /* 0x0000000416037c08 */ /* 0x020fe2000c000000 */
[C---:B------:R-:W-:Y:S01]  /*4bc0*/  IMAD R24, R25.reuse, 0x2, R24 ;  /* 0x0000000219187824 */ /* 0x040fe200078e0218 */
[----:B------:R-:W-:Y:S02]  /*4bd0*/  LOP3.LUT P0, RZ, R2, 0x4, RZ, 0xc0, !PT ;  /* 0x0000000402ff7812 */ /* 0x000fe4000780c0ff */
[----:B------:R-:W-:Y:S01]  /*4be0*/  LEA R25, R25, R23, 0x1 ;  /* 0x0000001719197211 */ /* 0x000fe200078e08ff */
[-C--:B------:R-:W-:Y:S01]  /*4bf0*/  FMUL R0, R56, R3.reuse ;  /* 0x0000000338007220 */ /* 0x080fe20000400000 */
        /* <DEDUP_REMOVED lines=15> */
[C---:B------:R-:W-:Y:S01]  /*4cf0*/  VIADD R26, R24.reuse, 0x20 ;  /* 0x00000020181a7836 */ /* 0x040fe20000000000 */
[----:B------:R-:W-:Y:S01]  /*4d00*/  F2FP.F16.F32.PACK_AB R28, R5, R0 ;  /* 0x00000000051c723e */ /* 0x000fe200000000ff */
[----:B------:R-:W-:Y:S01]  /*4d10*/  @P0 VIADD R26, R24, 0xffffffe0 ;  /* 0xffffffe0181a0836 */ /* 0x000fe20000000000 */
[----:B------:R-:W-:-:S02]  /*4d20*/  F2FP.F16.F32.PACK_AB R29, R7, R4 ;  /* 0x00000004071d723e */ /* 0x000fc400000000ff */
[----:B------:R-:W-:Y:S02]  /*4d30*/  F2FP.F16.F32.PACK_AB R30, R9, R6 ;  /* 0x00000006091e723e */ /* 0x000fe400000000ff */
[----:B------:R-:W-:Y:S02]  /*4d40*/  F2FP.F16.F32.PACK_AB R31, R11, R8 ;  /* 0x000000080b1f723e */ /* 0x000fe400000000ff */
[----:B------:R-:W-:Y:S02]  /*4d50*/  F2FP.F16.F32.PACK_AB R4, R13, R10 ;  /* 0x0000000a0d04723e */ /* 0x000fe400000000ff */
[----:B------:R-:W-:Y:S02]  /*4d60*/  F2FP.F16.F32.PACK_AB R5, R15, R12 ;  /* 0x0000000c0f05723e */ /* 0x000fe400000000ff */
[----:B------:R-:W-:Y:S02]  /*4d70*/  F2FP.F16.F32.PACK_AB R6, R21, R14 ;  /* 0x0000000e1506723e */ /* 0x000fe400000000ff */
[----:B------:R-:W-:Y:S01]  /*4d80*/  F2FP.F16.F32.PACK_AB R7, R3, R20 ;  /* 0x000000140307723e */ /* 0x000fe200000000ff */
[----:B------:R-:W-:Y:S06]  /*4d90*/  @P1 BRA `(.L_x_58) ;  /* 0x0000000000041947 */ /* 0x000fec0003800000 */
[----:B------:R-:W-:-:S04]  /*4da0*/  DEPBAR.LE SB0, 0x0 ;  /* 0x000080000000791a */ /* 0x000fc80000000000 */
.L_x_58:
[----:B------:R-:W-:Y:S05]  /*4db0*/  WARPSYNC.ALL ;  /* 0x0000000000007948 */ /* 0x000fea0003800000 */
[----:B------:R-:W-:Y:S06]  /*4dc0*/  BAR.SYNC.DEFER_BLOCKING 0x1, 0x80 ;  /* 0x0042000000007b1d */ /* 0x000fec0000010000 */
[----:B------:R-:W-:Y:S01]  /*4dd0*/  BSSY B0, `(.L_x_59) ;  /* 0x0000018000007945 */ /* 0x000fe20003800000 */
[----:B------:R1:W-:Y:S04]  /*4de0*/  STSM.16.M88.4 [R25+0x5e00], R28 ;  /* 0x005e001c19007844 */ /* 0x0003e80000000200 */
[----:B------:R1:W-:Y:S01]  /*4df0*/  STSM.16.M88.4 [R26], R4 ;  /* 0x000000041a007844 */ /* 0x0003e20000000200 */
[----:B------:R-:W-:Y:S01]  /*4e00*/  @!PT LDS RZ, [RZ] ;  /* 0x00000000fffff984 */ /* 0x000fe20000000800 */
[----:B------:R-:W-:Y:S01]  /*4e10*/  @!PT LDS RZ, [RZ] ;  /* 0x00000000fffff984 */ /* 0x000fe20000000800 */
[----:B------:R-:W-:Y:S01]  /*4e20*/  @!PT LDS RZ, [RZ] ;  /* 0x00000000fffff984 */ /* 0x000fe20000000800 */
[----:B------:R-:W-:Y:S01]  /*4e30*/  @!PT LDS RZ, [RZ] ;  /* 0x00000000fffff984 */ /* 0x000fe20000000800 */
[----:B------:R2:W-:Y:S06]  /*4e40*/  MEMBAR.ALL.CTA ;  /* 0x0000000000007992 */ /* 0x0005ec0000008000 */
[----:B--2---:R-:W2:Y:S02]  /*4e50*/  FENCE.VIEW.ASYNC.S ;  /* 0x00000000000073c6 */ /* 0x004ea40000000000 */
[----:B--2---:R-:W-:Y:S06]  /*4e60*/  BAR.SYNC.DEFER_BLOCKING 0x1, 0x80 ;  /* 0x0042000000007b1d */ /* 0x004fec0000010000 */
[----:B------:R-:W-:Y:S05]  /*4e70*/  @P1 BRA `(.L_x_60) ;  /* 0x0000000000341947 */ /* 0x000fea0003800000 */
[----:B------:R-:W2:Y:S01]  /*4e80*/  LDC R3, c[0x0][0xa10] ;  /* 0x00028400ff037b82 */ /* 0x000ea20000000800 */
[----:B------:R-:W-:Y:S01]  /*4e90*/  IMAD.MOV R0, RZ, RZ, -R19 ;  /* 0x000000ffff007224 */ /* 0x000fe200078e0a13 */
[----:B------:R-:W-:Y:S01]  /*4ea0*/  R2UR UR5, R16 ;  /* 0x00000000100572ca */ /* 0x000fe200000e0000 */
[----:B------:R-:W-:Y:S01]  /*4eb0*/  UIADD3 UR6, UP0, UR36, 0x670, URZ ;  /* 0x0000067024067890 */ /* 0x000fe2000ff1e03f */
[----:B------:R-:W-:Y:S01]  /*4ec0*/  R2UR UR40, R23 ;  /* 0x00000000172872ca */ /* 0x000fe200000e0000 */
[----:B------:R-:W-:Y:S01]  /*4ed0*/  UMOV UR41, URZ ;  /* 0x0000003f00297c82 */ /* 0x000fe20008000000 */
[----:B------:R-:W-:Y:S01]  /*4ee0*/  R2UR UR4, R0 ;  /* 0x00000000000472ca */ /* 0x000fe200000e0000 */
[----:B------:R-:W-:-:S10]  /*4ef0*/  UIADD3.X UR7, URZ, UR37, URZ, UP0, !UPT ;  /* 0x000000253f077290 */ /* 0x000fd400087fe43f */
[----:B------:R-:W-:Y:S01]  /*4f00*/  UIADD3 UR40, UR40, 0x5e00, URZ ;  /* 0x00005e0028287890 */ /* 0x000fe2000fffe03f */
[----:B--2---:R-:W-:-:S13]  /*4f10*/  R2UR UR43, R3 ;  /* 0x00000000032b72ca */ /* 0x004fda00000e0000 */
[----:B------:R-:W-:-:S09]  /*4f20*/  UIMAD UR43, UR43, UR4, UR5 ;  /* 0x000000042b2b72a4 */ /* 0x000fd2000f8e0205 */
[----:B------:R2:W-:Y:S02]  /*4f30*/  UTMASTG.4D [UR40], [UR6] ;  /* 0x00000028060073b5 */ /* 0x0005e40008018000 */
[----:B--2---:R0:W-:Y:S02]  /*4f40*/  UTMACMDFLUSH ;  /* 0x00000000000079b7 */ /* 0x0041e40000000000 */
.L_x_60:
[----:B------:R-:W-:Y:S05]  /*4f50*/  BSYNC B0 ;  /* 0x0000000000007941 */ /* 0x000fea0003800000 */
.L_x_59:
[----:B------:R-:W-:Y:S01]  /*4f60*/  ULEA UR4, UR46, 0xfffffff8, 0x3 ;  /* 0xfffffff82e047891 */ /* 0x000fe2000f8e183f */
[----:B------:R-:W-:-:S04]  /*4f70*/  DEPBAR.LE SB0, 0x0 ;  /* 0x000080000000791a */ /* 0x000fc80000000000 */
[----:B------:R-:W-:Y:S01]  /*4f80*/  ULOP3.LUT UR4, UR4, 0x8, URZ, 0xc0, !UPT ;  /* 0x0000000804047892 */ /* 0x000fe2000f8ec03f */
[----:B------:R-:W-:-:S03]  /*4f90*/  LOP3.LUT R72, R72, 0x1, RZ, 0x3c, !PT ;  /* 0x0000000148487812 */ /* 0x000fc600078e3cff */
[----:B------:R-:W-:-:S06]  /*4fa0*/  ULOP3.LUT UR4, UR4, 0x18, URZ, 0x3c, !UPT ;  /* 0x0000001804047892 */ /* 0x000fcc000f8e3c3f */
[----:B------:R-:W-:Y:S01]  /*4fb0*/  IMAD.U32 R0, RZ, RZ, UR4 ;  /* 0x00000004ff007e24 */ /* 0x000fe2000f8e00ff */
[----:B------:R-:W-:Y:S02]  /*4fc0*/  ULDC UR4, c[0x0][0xc] ;  /* 0x0000030000047ab9 */ /* 0x000fe40000000800 */
[----:B------:R-:W-:Y:S01]  /*4fd0*/  VIADD R17, R17, UR4 ;  /* 0x0000000411117c36 */ /* 0x000fe20008000000 */
[----:B------:R-:W-:Y:S01]  /*4fe0*/  ULDC UR4, c[0x0][0xa00] ;  /* 0x0002800000047ab9 */ /* 0x000fe20000000800 */
[----:B------:R2:W-:Y:S03]  /*4ff0*/  SYNCS.ARRIVE.TRANS64.A1T0 RZ, [R0+UR49+0x9490], RZ ;  /* 0x009490ff00ff79a7 */ /* 0x0005e60008100031 */
[----:B------:R-:W-:-:S13]  /*5000*/  ISETP.GE.AND P0, PT, R17, UR4, PT ;  /* 0x0000000411007c0c */ /* 0x000fda000bf06270 */
[----:B--2---:R-:W-:Y:S05]  /*5010*/  @!P0 BRA `(.L_x_61) ;  /* 0xffffffbc00188947 */ /* 0x004fea000383ffff */
[----:B------:R-:W-:Y:S05]  /*5020*/  EXIT ;  /* 0x000000000000794d */ /* 0x000fea0003800000 */
.L_x_6:
[----:B------:R-:W-:-:S08]  /*5030*/  NOP ;  /* 0x0000000000007918 */ /* 0x000fd00000000000 */
[----:B------:R-:W2:-:S00]  /*5040*/  USETMAXREG.DEALLOC.CTAPOOL 0x18 ;  /* 0x00000018000079c8 */ /* 0x000e8000080e0500 */
[----:B------:R-:W-:-:S13]  /*5050*/  PLOP3.LUT P3, PT, PT, PT, UP0, 0x80, 0x0 ;  /* 0x000000000000781c */ /* 0x000fda0003f6f008 */
[----:B--2---:R-:W-:Y:S05]  /*5060*/  @!P3 BRA `(.L_x_62) ;  /* 0x00000008003cb947 */ /* 0x004fea0003800000 */
[----:B------:R-:W-:-:S13]  /*5070*/  PLOP3.LUT P2, PT, PT, PT, UP1, 0x80, 0x0 ;  /* 0x000000000000781c */ /* 0x000fda0003f4f018 */
[----:B-1----:R-:W-:Y:S05]  /*5080*/  @P2 EXIT ;  /* 0x000000000000294d */ /* 0x002fea0003800000 */
[----:B------:R-:W-:Y:S02]  /*5090*/  ULDC UR4, c[0x0][0xa00] ;  /* 0x0002800000047ab9 */ /* 0x000fe40000000800 */
[----:B------:R-:W-:-:S13]  /*50a0*/  ISETP.GE.AND P2, PT, R17, UR4, PT ;  /* 0x0000000411007c0c */ /* 0x000fda000bf46270 */
[----:B------:R-:W-:Y:S05]  /*50b0*/  @P2 EXIT ;  /* 0x000000000000294d */ /* 0x000fea0003800000 */
[----:B------:R-:W-:Y:S01]  /*50c0*/  LOP3.LUT P2, RZ, R2, 0x1f, RZ, 0xc0, !PT ;  /* 0x0000001f02ff7812 */ /* 0x000fe2000784c0ff */
[----:B------:R-:W-:Y:S01]  /*50d0*/  BSSY B0, `(.L_x_63) ;  /* 0x0000087000007945 */ /* 0x000fe20003800000 */
[----:B------:R-:W-:Y:S01]  /*50e0*/  IMAD.MOV.U32 R4, RZ, RZ, 0x1 ;  /* 0x00000001ff047424 */ /* 0x000fe200078e00ff */
[----:B------:R-:W-:Y:S01]  /*50f0*/  MOV R0, RZ ;  /* 0x000000ff00007202 */ /* 0x000fe20000000f00 */
[----:B------:R-:W-:Y:S01]  /*5100*/  IMAD.MOV.U32 R5, RZ, RZ, 0x1 ;  /* 0x00000001ff057424 */ /* 0x000fe200078e00ff */
[----:B------:R-:W-:Y:S01]  /*5110*/  PLOP3.LUT P0, PT, P2, P0, PT, 0x2a, 0x0 ;  /* 0x000000000000781c */ /* 0x000fe20001700572 */
[----:B------:R-:W-:Y:S01]  /*5120*/  ULOP3.LUT UR6, UR48, 0x2, URZ, 0xfc, !UPT ;  /* 0x0000000230067892 */ /* 0x000fe2000f8efc3f */
[----:B------:R-:W-:Y:S01]  /*5130*/  ULDC UR7, c[0x0][0xc] ;  /* 0x0000030000077ab9 */ /* 0x000fe20000000800 */
[----:B------:R-:W-:Y:S01]  /*5140*/  ULDC.64 UR14, c[0x0][0x198] ;  /* 0x00006600000e7ab9 */ /* 0x000fe20000000a00 */
[----:B------:R-:W-:-:S09]  /*5150*/  ULDC UR18, c[0x0][0xa00] ;  /* 0x0002800000127ab9 */ /* 0x000fd20000000800 */
.L_x_78:
[----:B------:R-:W1:Y:S01]  /*5160*/  LDC R6, c[0x0][0xa04] ;  /* 0x00028100ff067b82 */ /* 0x000e620000000800 */
[----:B------:R-:W-:Y:S01]  /*5170*/  IMAD.MOV.U32 R7, RZ, RZ, R17 ;  /* 0x000000ffff077224 */ /* 0x000fe200078e0011 */
[----:B------:R-:W-:-:S06]  /*5180*/  UMOV UR4, 0xffffffff ;  /* 0xffffffff00047882 */ /* 0x000fcc0000000000 */
[----:B------:R-:W2:Y:S08]  /*5190*/  LDC R10, c[0x0][0xa10] ;  /* 0x00028400ff0a7b82 */ /* 0x000eb00000000800 */
[----:B------:R-:W3:Y:S01]  /*51a0*/  LDC R13, c[0x0][0xa1c] ;  /* 0x00028700ff0d7b82 */ /* 0x000ee20000000800 */
[----:B-1----:R-:W-:Y:S02]  /*51b0*/  ISETP.NE.AND P2, PT, R6, 0x1, PT ;  /* 0x000000010600780c */ /* 0x002fe40003f45270 */
[----:B--2---:R-:W-:-:S11]  /*51c0*/  ISETP.NE.AND P3, PT, R10, 0x1, PT ;  /* 0x000000010a00780c */ /* 0x004fd60003f65270 */
[----:B------:R-:W1:Y:S01]  /*51d0*/  @P2 LDC.64 R8, c[0x0][0xa08] ;  /* 0x00028200ff082b82 */ /* 0x000e620000000a00 */
[----:B---3--:R-:W-:-:S07]  /*51e0*/  ISETP.NE.AND P4, PT, R13, 0x1, PT ;  /* 0x000000010d00780c */ /* 0x008fce0003f85270 */
[----:B------:R-:W2:Y:S08]  /*51f0*/  @P3 LDC R12, c[0x0][0xa14] ;  /* 0x00028500ff0c3b82 */ /* 0x000eb00000000800 */
[----:B------:R-:W3:Y:S08]  /*5200*/  @P3 LDC R11, c[0x0][0xa18] ;  /* 0x00028600ff0b3b82 */ /* 0x000ef00000000800 */
[----:B------:R-:W4:Y:S01]  /*5210*/  @P4 LDC.64 R2, c[0x0][0xa20] ;  /* 0x00028800ff024b82 */ /* 0x000f220000000a00 */
[----:B-1----:R-:W-:-:S05]  /*5220*/  @P2 IMAD.HI.U32 R8, R17, R8, RZ ;  /* 0x0000000811082227 */ /* 0x002fca00078e00ff */
[----:B------:R-:W-:-:S05]  /*5230*/  @P2 SHF.R.U32.HI R7, RZ, R9, R8 ;  /* 0x00000009ff072219 */ /* 0x000fca0000011608 */
[----:B--2---:R-:W-:-:S04]  /*5240*/  @P3 IMAD.HI.U32 R8, R7, R12, RZ ;  /* 0x0000000c07083227 */ /* 0x004fc800078e00ff */
[----:B------:R-:W-:Y:S01]  /*5250*/  IMAD.MOV.U32 R9, RZ, RZ, R7 ;  /* 0x000000ffff097224 */ /* 0x000fe200078e0007 */
[----:B---3--:R-:W-:-:S05]  /*5260*/  @P3 SHF.R.U32.HI R9, RZ, R11, R8 ;  /* 0x0000000bff093219 */ /* 0x008fca0000011608 */
[----:B----4-:R-:W-:-:S04]  /*5270*/  @P4 IMAD.HI.U32 R8, R9, R2, RZ ;  /* 0x0000000209084227 */ /* 0x010fc800078e00ff */
[--C-:B------:R-:W-:Y:S01]  /*5280*/  IMAD.MOV.U32 R2, RZ, RZ, R9.reuse ;  /* 0x000000ffff027224 */ /* 0x100fe200078e0009 */
[----:B------:R-:W-:Y:S01]  /*5290*/  @P4 SHF.R.U32.HI R2, RZ, R3, R8 ;  /* 0x00000003ff024219 */ /* 0x000fe20000011608 */
[----:B------:R-:W-:-:S03]  /*52a0*/  IMAD.MOV R3, RZ, RZ, -R9 ;  /* 0x000000ffff037224 */ /* 0x000fc600078e0a09 */
[----:B------:R-:W-:Y:S01]  /*52b0*/  IADD3 R2, -R2, RZ, RZ ;  /* 0x000000ff02027210 */ /* 0x000fe20007ffe1ff */
[----:B------:R-:W-:-:S04]  /*52c0*/  IMAD R10, R10, R3, R7 ;  /* 0x000000030a0a7224 */ /* 0x000fc800078e0207 */
[----:B------:R-:W-:Y:S01]  /*52d0*/  IMAD R2, R13, R2, R9 ;  /* 0x000000020d027224 */ /* 0x000fe200078e0209 */
[----:B------:R-:W-:Y:S06]  /*52e0*/  BRA.DIV UR4, `(.L_x_64) ;  /* 0x0000001604e47947 */ /* 0x000fec000b800000 */
[----:B------:R-:W-:-:S13]  /*52f0*/  ELECT P6, URZ, PT ;  /* 0x00000000003f782f */ /* 0x000fda00038c0000 */
.L_x_115:
[----:B------:R-:W-:Y:S01]  /*5300*/  IMAD.MOV R3, RZ, RZ, -R7 ;  /* 0x000000ffff037224 */ /* 0x000fe200078e0a07 */
[----:B------:R-:W-:Y:S03]  /*5310*/  BSSY B1, `(.L_x_65) ;  /* 0x000002a000017945 */ /* 0x000fe60003800000 */
[----:B------:R-:W-:Y:S02]  /*5320*/  IMAD R3, R6, R3, R17 ;  /* 0x0000000306037224 */ /* 0x000fe400078e0211 */
[----:B------:R-:W-:Y:S02]  /*5330*/  IMAD.MOV.U32 R6, RZ, RZ, RZ ;  /* 0x000000ffff067224 */ /* 0x000fe400078e00ff */
[----:B------:R-:W-:Y:S01]  /*5340*/  IMAD.SHL.U32 R3, R3, 0x80, RZ ;  /* 0x0000008003037824 */ /* 0x000fe200078e00ff */
[----:B------:R-:W-:Y:S06]  /*5350*/  @!P6 BRA `(.L_x_66) ;  /* 0x000000000094e947 */ /* 0x000fec0003800000 */
[----:B------:R-:W1:Y:S01]  /*5360*/  S2R R7, SR_CgaCtaId ;  /* 0x0000000000077919 */ /* 0x000e620000008800 */
[----:B------:R-:W-:-:S04]  /*5370*/  MOV R6, 0x400 ;  /* 0x0000040000067802 */ /* 0x000fc80000000f00 */
[----:B-1----:R-:W-:Y:S02]  /*5380*/  LEA R9, R7, R6, 0x18 ;  /* 0x0000000607097211 */ /* 0x002fe400078ec0ff */
[----:B------:R-:W-:Y:S02]  /*5390*/  SHF.L.U32 R6, R5, 0x1f, RZ ;  /* 0x0000001f05067819 */ /* 0x000fe400000006ff */
[----:B------:R-:W-:-:S04]  /*53a0*/  LEA R7, R0, R9, 0x3 ;  /* 0x0000000900077211 */ /* 0x000fc800078e18ff */
[----:B------:R-:W1:Y:S02]  /*53b0*/  SYNCS.PHASECHK.TRANS64.TRYWAIT P2, [R7+URZ+0x9460], R6 ;  /* 0x00946006070075a7 */ /* 0x000e64000804017f */
[----:B-1----:R-:W-:Y:S05]  /*53c0*/  @!P2 BRA `(.L_x_67) ;  /* 0x0000001400cca947 */ /* 0x002fea0003800000 */
.L_x_116:
[----:B------:R-:W-:Y:S01]  /*53d0*/  UPRMT UR4, UR6, 0x9910, URZ ;  /* 0x0000991006047896 */ /* 0x000fe2000800003f */
[----:B-1----:R-:W-:-:S03]  /*53e0*/  @P1 IMAD.MOV.U32 R6, RZ, RZ, 0x1000 ;  /* 0x00001000ff061424 */ /* 0x002fc600078e00ff */
[----:B------:R-:W-:Y:S01]  /*53f0*/  UISETP.NE.AND UP0, UPT, UR4, 0x2, UPT ;  /* 0x000000020400788c */ /* 0x000fe2000bf05270 */
[----:B------:R1:W-:Y:S05]  /*5400*/  @P1 SYNCS.ARRIVE.TRANS64 RZ, [R7+URZ+0x9450], R6 ;  /* 0x0094500607ff19a7 */ /* 0x0003ea000800003f */
[----:B------:R-:W-:-:S13]  /*5410*/  PLOP3.LUT P2, PT, PT, PT, UP0, 0x80, 0x0 ;  /* 0x000000000000781c */ /* 0x000fda0003f4f008 */
[----:B-1----:R-:W-:Y:S05]  /*5420*/  @P2 BRA `(.L_x_68) ;  /* 0x0000000000042947 */ /* 0x002fea0003800000 */
[----:B------:R-:W-:Y:S01]  /*5430*/  BPT.TRAP 0x1 ;  /* 0x000000040000795c */ /* 0x000fe20000300000 */
.L_x_68:
[----:B------:R-:W-:Y:S05]  /*5440*/  @P0 BRA `(.L_x_69) ;  /* 0x0000000000040947 */ /* 0x000fea0003800000 */
[----:B------:R-:W-:Y:S01]  /*5450*/  BPT.TRAP 0x1 ;  /* 0x000000040000795c */ /* 0x000fe20000300000 */
.L_x_69:
[----:B------:R-:W-:Y:S01]  /*5460*/  R2UR UR4, R9 ;  /* 0x00000000090472ca */ /* 0x000fe200000e0000 */
[----:B------:R-:W-:Y:S01]  /*5470*/  UIADD3 UR16, UP0, UR14, 0xf0, URZ ;  /* 0x000000f00e107890 */ /* 0x000fe2000ff1e03f */
[----:B------:R-:W-:Y:S01]  /*5480*/  R2UR UR9, R7 ;  /* 0x00000000070972ca */ /* 0x000fe200000e0000 */
[----:B------:R-:W-:Y:S01]  /*5490*/  UMOV UR5, 0x10000000 ;  /* 0x1000000000057882 */ /* 0x000fe20000000000 */
[----:B------:R-:W-:Y:S01]  /*54a0*/  R2UR UR8, R0 ;  /* 0x00000000000872ca */ /* 0x000fe200000e0000 */
[----:B------:R-:W-:Y:S01]  /*54b0*/  UIADD3.X UR17, URZ, UR15, URZ, UP0, !UPT ;  /* 0x0000000f3f117290 */ /* 0x000fe200087fe43f */
[----:B------:R-:W-:Y:S01]  /*54c0*/  R2UR UR11, R3 ;  /* 0x00000000030b72ca */ /* 0x000fe200000e0000 */
[----:B------:R-:W-:Y:S01]  /*54d0*/  UMOV UR10, URZ ;  /* 0x0000003f000a7c82 */ /* 0x000fe20008000000 */
[----:B------:R-:W-:Y:S01]  /*54e0*/  R2UR UR12, R10 ;  /* 0x000000000a0c72ca */ /* 0x000fe200000e0000 */
[----:B------:R-:W-:Y:S01]  /*54f0*/  VIADD R0, R0, 0x1 ;  /* 0x0000000100007836 */ /* 0x000fe20000000000 */
[----:B------:R-:W-:-:S04]  /*5500*/  R2UR UR13, R2 ;  /* 0x00000000020d72ca */ /* 0x000fc800000e0000 */
[C---:B------:R-:W-:Y:S01]  /*5510*/  ISETP.NE.AND P2, PT, R0.reuse, 0x2, PT ;  /* 0x000000020000780c */ /* 0x040fe20003f45270 */
[----:B------:R-:W-:Y:S02]  /*5520*/  UIADD3 UR9, UR9, 0x9450, URZ ;  /* 0x0000945009097890 */ /* 0x000fe4000fffe03f */
[----:B------:R-:W-:Y:S01]  /*5530*/  ULEA UR8, UR8, UR4, 0xc ;  /* 0x0000000408087291 */ /* 0x000fe2000f8e603f */
[----:B------:R-:W-:Y:S02]  /*5540*/  SEL R6, RZ, 0x1, P2 ;  /* 0x00000001ff067807 */ /* 0x000fe40001000000 */
[----:B------:R-:W-:Y:S01]  /*5550*/  UMOV UR4, 0x0 ;  /* 0x0000000000047882 */ /* 0x000fe20000000000 */
[----:B------:R-:W-:Y:S02]  /*5560*/  SEL R0, R0, RZ, P2 ;  /* 0x000000ff00007207 */ /* 0x000fe40001000000 */
[----:B------:R-:W-:Y:S01]  /*5570*/  LOP3.LUT R5, R5, R6, RZ, 0x3c, !PT ;  /* 0x0000000605057212 */ /* 0x000fe200078e3cff */
[----:B------:R-:W-:-:S02]  /*5580*/  IMAD.MOV.U32 R6, RZ, RZ, 0x40 ;  /* 0x00000040ff067424 */ /* 0x000fc400078e00ff */
[----:B------:R1:W-:Y:S02]  /*5590*/  UTMALDG.4D [UR8], [UR16], desc[UR4] ;  /* 0x00000408100075b4 */ /* 0x0003e40008019000 */
[----:B-1----:R-:W-:-:S03]  /*55a0*/  NOP ;  /* 0x0000000000007918 */ /* 0x002fc60000000000 */
.L_x_66:
[----:B------:R-:W-:Y:S05]  /*55b0*/  BSYNC B1 ;  /* 0x0000000000017941 */ /* 0x000fea0003800000 */
.L_x_65:
[----:B------:R-:W-:Y:S01]  /*55c0*/  LOP3.LUT P2, RZ, R4, 0xff, RZ, 0xc0, !PT ;  /* 0x000000ff04ff7812 */ /* 0x000fe2000784c0ff */
[----:B------:R-:W-:-:S12]  /*55d0*/  BSSY B1, `(.L_x_70) ;  /* 0x0000009000017945 */ /* 0x000fd80003800000 */
[----:B------:R-:W-:Y:S05]  /*55e0*/  @!P2 BRA `(.L_x_71) ;  /* 0x00000000001ca947 */ /* 0x000fea0003800000 */
[----:B------:R-:W1:Y:S01]  /*55f0*/  S2R R7, SR_CgaCtaId ;  /* 0x0000000000077919 */ /* 0x000e620000008800 */
[----:B------:R-:W-:-:S04]  /*5600*/  MOV R4, 0x400 ;  /* 0x0000040000047802 */ /* 0x000fc80000000f00 */
[----:B-1----:R-:W-:Y:S02]  /*5610*/  LEA R7, R7, R4, 0x18 ;  /* 0x0000000407077211 */ /* 0x002fe400078ec0ff */
[----:B------:R-:W-:Y:S02]  /*5620*/  SHF.L.U32 R4, RZ, 0x1f, RZ ;  /* 0x0000001fff047819 */ /* 0x000fe400000006ff */
[----:B------:R1:W-:Y:S02]  /*5630*/  SYNCS.ARRIVE.TRANS64.A1T0 RZ, [R7+URZ+0x94b0], RZ ;  /* 0x0094b0ff07ff79a7 */ /* 0x0003e4000810003f */
[----:B------:R-:W2:Y:S02]  /*5640*/  SYNCS.PHASECHK.TRANS64.TRYWAIT P2, [R7+URZ+0x94b0], R4 ;  /* 0x0094b004070075a7 */ /* 0x000ea4000804017f */
[----:B-12---:R-:W-:Y:S05]  /*5650*/  @!P2 BRA `(.L_x_72) ;  /* 0x00000014003ca947 */ /* 0x006fea0003800000 */
.L_x_71:
[----:B------:R-:W-:Y:S05]  /*5660*/  BSYNC B1 ;  /* 0x0000000000017941 */ /* 0x000fea0003800000 */
.L_x_70:
[----:B------:R-:W-:Y:S04]  /*5670*/  BSSY B1, `(.L_x_73) ;  /* 0x0000028000017945 */ /* 0x000fe80003800000 */
[----:B------:R-:W-:Y:S05]  /*5680*/  @!P6 BRA `(.L_x_74) ;  /* 0x000000000098e947 */ /* 0x000fea0003800000 */
[----:B-1----:R-:W1:Y:S01]  /*5690*/  S2R R7, SR_CgaCtaId ;  /* 0x0000000000077919 */ /* 0x002e620000008800 */
[----:B------:R-:W-:Y:S02]  /*56a0*/  MOV R4, 0x400 ;  /* 0x0000040000047802 */ /* 0x000fe40000000f00 */
[----:B------:R-:W-:Y:S02]  /*56b0*/  SHF.L.U32 R9, R5, 0x1f, RZ ;  /* 0x0000001f05097819 */ /* 0x000fe400000006ff */
[----:B-1----:R-:W-:-:S05]  /*56c0*/  LEA R7, R7, R4, 0x18 ;  /* 0x0000000407077211 */ /* 0x002fca00078ec0ff */
[----:B------:R-:W-:-:S04]  /*56d0*/  IMAD R4, R0, 0x8, R7 ;  /* 0x0000000800047824 */ /* 0x000fc800078e0207 */
[----:B------:R-:W1:Y:S02]  /*56e0*/  SYNCS.PHASECHK.TRANS64.TRYWAIT P2, [R4+URZ+0x9460], R9 ;  /* 0x00946009040075a7 */ /* 0x000e64000804017f */
[----:B-1----:R-:W-:Y:S05]  /*56f0*/  @!P2 BRA `(.L_x_75) ;  /* 0x000000140028a947 */ /* 0x002fea0003800000 */
.L_x_117:
[----:B------:R-:W-:Y:S01]  /*5700*/  UPRMT UR4, UR6, 0x9910, URZ ;  /* 0x0000991006047896 */ /* 0x000fe2000800003f */
[----:B-1----:R-:W-:-:S03]  /*5710*/  @P1 MOV R9, 0x1000 ;  /* 0x0000100000091802 */ /* 0x002fc60000000f00 */
[----:B------:R-:W-:Y:S01]  /*5720*/  UISETP.NE.AND UP0, UPT, UR4, 0x2, UPT ;  /* 0x000000020400788c */ /* 0x000fe2000bf05270 */
[----:B------:R1:W-:Y:S05]  /*5730*/  @P1 SYNCS.ARRIVE.TRANS64 RZ, [R4+URZ+0x9450], R9 ;  /* 0x0094500904ff19a7 */ /* 0x0003ea000800003f */
[----:B------:R-:W-:-:S13]  /*5740*/  PLOP3.LUT P2, PT, PT, PT, UP0, 0x80, 0x0 ;  /* 0x000000000000781c */ /* 0x000fda0003f4f008 */
[----:B-1----:R-:W-:Y:S05]  /*5750*/  @P2 BRA `(.L_x_76) ;  /* 0x0000000000042947 */ /* 0x002fea0003800000 */
[----:B------:R-:W-:Y:S01]  /*5760*/  BPT.TRAP 0x1 ;  /* 0x000000040000795c */ /* 0x000fe20000300000 */
.L_x_76:
[----:B------:R-:W-:Y:S05]  /*5770*/  @P0 BRA `(.L_x_77) ;  /* 0x0000000000040947 */ /* 0x000fea0003800000 */
[----:B------:R-:W-:Y:S01]  /*5780*/  BPT.TRAP 0x1 ;  /* 0x000000040000795c */ /* 0x000fe20000300000 */
.L_x_77:
[----:B------:R-:W-:Y:S01]  /*5790*/  R2UR UR4, R7 ;  /* 0x00000000070472ca */ /* 0x000fe200000e0000 */
[----:B------:R-:W-:Y:S01]  /*57a0*/  UIADD3 UR16, UP0, UR14, 0xf0, URZ ;  /* 0x000000f00e107890 */ /* 0x000fe2000ff1e03f */
[----:B------:R-:W-:Y:S01]  /*57b0*/  R2UR UR11, R3 ;  /* 0x00000000030b72ca */ /* 0x000fe200000e0000 */
[----:B------:R-:W-:Y:S01]  /*57c0*/  UMOV UR10, URZ ;  /* 0x0000003f000a7c82 */ /* 0x000fe20008000000 */
[----:B------:R-:W-:Y:S01]  /*57d0*/  R2UR UR5, R6 ;  /* 0x00000000060572ca */ /* 0x000fe200000e0000 */
[----:B------:R-:W-:Y:S01]  /*57e0*/  UIADD3.X UR17, URZ, UR15, URZ, UP0, !UPT ;  /* 0x0000000f3f117290 */ /* 0x000fe200087fe43f */
[----:B------:R-:W-:Y:S02]  /*57f0*/  R2UR UR9, R4 ;  /* 0x00000000040972ca */ /* 0x000fe400000e0000 */
[C---:B------:R-:W-:Y:S01]  /*5800*/  R2UR UR8, R0.reuse ;  /* 0x00000000000872ca */ /* 0x040fe200000e0000 */
[----:B------:R-:W-:Y:S01]  /*5810*/  VIADD R0, R0, 0x1 ;  /* 0x0000000100007836 */ /* 0x000fe20000000000 */
[----:B------:R-:W-:-:S02]  /*5820*/  R2UR UR12, R10 ;  /* 0x000000000a0c72ca */ /* 0x000fc400000e0000 */
[----:B------:R-:W-:Y:S02]  /*5830*/  R2UR UR13, R2 ;  /* 0x00000000020d72ca */ /* 0x000fe400000e0000 */
[----:B------:R-:W-:-:S03]  /*5840*/  ISETP.NE.AND P2, PT, R0, 0x2, PT ;  /* 0x000000020000780c */ /* 0x000fc60003f45270 */
[----:B------:R-:W-:Y:S01]  /*5850*/  UIADD3 UR11, UR11, UR5, URZ ;  /* 0x000000050b0b7290 */ /* 0x000fe2000fffe03f */
[----:B------:R-:W-:Y:S01]  /*5860*/  SEL R2, RZ, 0x1, P2 ;  /* 0x00000001ff027807 */ /* 0x000fe20001000000 */
[----:B------:R-:W-:Y:S01]  /*5870*/  UIADD3 UR9, UR9, 0x9450, URZ ;  /* 0x0000945009097890 */ /* 0x000fe2000fffe03f */
[----:B------:R-:W-:Y:S01]  /*5880*/  SEL R0, R0, RZ, P2 ;  /* 0x000000ff00007207 */ /* 0x000fe20001000000 */
[----:B------:R-:W-:Y:S01]  /*5890*/  ULEA UR8, UR8, UR4, 0xc ;  /* 0x0000000408087291 */ /* 0x000fe2000f8e603f */
[----:B------:R-:W-:Y:S01]  /*58a0*/  LOP3.LUT R5, R5, R2, RZ, 0x3c, !PT ;  /* 0x0000000205057212 */ /* 0x000fe200078e3cff */
[----:B------:R-:W-:Y:S01]  /*58b0*/  UMOV UR5, 0x10000000 ;  /* 0x1000000000057882 */ /* 0x000fe20000000000 */
[----:B------:R-:W-:-:S06]  /*58c0*/  UMOV UR4, 0x0 ;  /* 0x0000000000047882 */ /* 0x000fcc0000000000 */
[----:B------:R2:W-:Y:S02]  /*58d0*/  UTMALDG.4D [UR8], [UR16], desc[UR4] ;  /* 0x00000408100075b4 */ /* 0x0005e40008019000 */
[----:B--2---:R-:W-:Y:S01]  /*58e0*/  NOP ;  /* 0x0000000000007918 */ /* 0x004fe20000000000 */
.L_x_74:
[----:B------:R-:W-:Y:S05]  /*58f0*/  BSYNC B1 ;  /* 0x0000000000017941 */ /* 0x000fea0003800000 */
.L_x_73:
[----:B------:R-:W-:Y:S01]  /*5900*/  VIADD R17, R17, UR7 ;  /* 0x0000000711117c36 */ /* 0x000fe20008000000 */
[----:B-1----:R-:W-:-:S04]  /*5910*/  PRMT R4, RZ, 0x7610, R4 ;  /* 0x00007610ff047816 */ /* 0x002fc80000000004 */
[----:B------:R-:W-:-:S13]  /*5920*/  ISETP.GE.AND P2, PT, R17, UR18, PT ;  /* 0x0000001211007c0c */ /* 0x000fda000bf46270 */
[----:B------:R-:W-:Y:S05]  /*5930*/  @!P2 BRA `(.L_x_78) ;  /* 0xfffffff80008a947 */ /* 0x000fea000383ffff */
[----:B------:R-:W-:Y:S05]  /*5940*/  BSYNC B0 ;  /* 0x0000000000007941 */ /* 0x000fea0003800000 */
.L_x_63:
[----:B------:R-:W-:Y:S05]  /*5950*/  EXIT ;  /* 0x000000000000794d */ /* 0x000fea0003800000 */
.L_x_62:
[----:B-1----:R-:W-:Y:S02]  /*5960*/  ULDC UR4, c[0x0][0xa00] ;  /* 0x0002800000047ab9 */ /* 0x002fe40000000800 */
        /* <DEDUP_REMOVED lines=9> */
[----:B------:R-:W-:Y:S01]  /*5a00*/  ULDC.64 UR6, c[0x0][0x198] ;  /* 0x0000660000067ab9 */ /* 0x000fe20000000a00 */
[----:B------:R-:W-:-:S10]  /*5a10*/  ULDC UR14, c[0x0][0xc] ;  /* 0x00000300000e7ab9 */ /* 0x000fd40000000800 */
.L_x_106:
[----:B------:R-:W1:Y:S01]  /*5a20*/  LDC R2, c[0x0][0xa04] ;  /* 0x00028100ff027b82 */ /* 0x000e620000000800 */
[----:B------:R-:W-:-:S07]  /*5a30*/  UMOV UR4, 0xffffffff ;  /* 0xffffffff00047882 */ /* 0x000fce0000000000 */
        /* <DEDUP_REMOVED lines=9> */
[----:B-1----:R-:W-:-:S04]  /*5ad0*/  @P3 IMAD.HI.U32 R10, R17, R6, RZ ;  /* 0x00000006110a3227 */ /* 0x002fc800078e00ff */
[----:B------:R-:W-:Y:S01]  /*5ae0*/  IMAD.MOV.U32 R6, RZ, RZ, R17 ;  /* 0x000000ffff067224 */ /* 0x000fe200078e0011 */
[----:B------:R-:W-:-:S05]  /*5af0*/  @P3 SHF.R.U32.HI R6, RZ, R7, R10 ;  /* 0x00000007ff063219 */ /* 0x000fca000001160a */
[----:B--2---:R-:W-:-:S04]  /*5b00*/  @P4 IMAD.HI.U32 R9, R6, R9, RZ ;  /* 0x0000000906094227 */ /* 0x004fc800078e00ff */
[----:B------:R-:W-:Y:S01]  /*5b10*/  IMAD.MOV.U32 R7, RZ, RZ, R6 ;  /* 0x000000ffff077224 */ /* 0x000fe200078e0006 */
[----:B---3--:R-:W-:-:S04]  /*5b20*/  @P4 SHF.R.U32.HI R7, RZ, R12, R9 ;  /* 0x0000000cff074219 */ /* 0x008fc80000011609 */
[----:B------:R-:W-:Y:S01]  /*5b30*/  MOV R9, R7 ;  /* 0x0000000700097202 */ /* 0x000fe20000000f00 */
[----:B----4-:R-:W-:-:S05]  /*5b40*/  @P5 IMAD.HI.U32 R2, R7, R2, RZ ;  /* 0x0000000207025227 */ /* 0x010fca00078e00ff */
[----:B------:R-:W-:Y:S01]  /*5b50*/  @P5 SHF.R.U32.HI R9, RZ, R3, R2 ;  /* 0x00000003ff095219 */ /* 0x000fe20000011602 */
[----:B------:R-:W-:-:S04]  /*5b60*/  IMAD.MOV R3, RZ, RZ, -R7 ;  /* 0x000000ffff037224 */ /* 0x000fc800078e0a07 */
[----:B------:R-:W-:Y:S02]  /*5b70*/  IMAD R2, R11, R3, R6 ;  /* 0x000000030b027224 */ /* 0x000fe400078e0206 */
[----:B------:R-:W-:-:S04]  /*5b80*/  IMAD.MOV R3, RZ, RZ, -R9 ;  /* 0x000000ffff037224 */ /* 0x000fc800078e0a09 */
[----:B------:R-:W-:Y:S01]  /*5b90*/  IMAD R3, R8, R3, R7 ;  /* 0x0000000308037224 */ /* 0x000fe200078e0207 */
[----:B------:R-:W-:Y:S06]  /*5ba0*/  BRA.DIV UR4, `(.L_x_80) ;  /* 0x0000001204107947 */ /* 0x000fec000b800000 */
[----:B------:R-:W-:-:S13]  /*5bb0*/  ELECT P6, URZ, PT ;  /* 0x00000000003f782f */ /* 0x000fda00038c0000 */
.L_x_120:
[----:B------:R-:W1:Y:S01]  /*5bc0*/  LDC R6, c[0x0][0x28c] ;  /* 0x0000a300ff067b82 */ /* 0x000e620000000800 */
[----:B------:R-:W-:Y:S01]  /*5bd0*/  BSSY B1, `(.L_x_81) ;  /* 0x0000027000017945 */ /* 0x000fe20003800000 */
[----:B-1----:R-:W-:-:S13]  /*5be0*/  ISETP.GT.AND P3, PT, R6, RZ, P6 ;  /* 0x000000ff0600720c */ /* 0x002fda0003764270 */
[----:B------:R-:W-:Y:S05]  /*5bf0*/  @!P3 BRA `(.L_x_82) ;  /* 0x000000000090b947 */ /* 0x000fea0003800000 */
[----:B------:R-:W1:Y:S01]  /*5c00*/  S2R R8, SR_CgaCtaId ;  /* 0x0000000000087919 */ /* 0x000e620000008800 */
[----:B------:R-:W-:-:S04]  /*5c10*/  MOV R7, 0x400 ;  /* 0x0000040000077802 */ /* 0x000fc80000000f00 */
[----:B-1----:R-:W-:Y:S02]  /*5c20*/  LEA R10, R8, R7, 0x18 ;  /* 0x00000007080a7211 */ /* 0x002fe400078ec0ff */
[----:B------:R-:W-:-:S03]  /*5c30*/  SHF.L.U32 R7, R0, 0x1f, RZ ;  /* 0x0000001f00077819 */ /* 0x000fc600000006ff */
[----:B------:R-:W-:-:S04]  /*5c40*/  IMAD R8, R5, 0x8, R10 ;  /* 0x0000000805087824 */ /* 0x000fc800078e020a */
[----:B------:R-:W1:Y:S02]  /*5c50*/  SYNCS.PHASECHK.TRANS64.TRYWAIT P4, [R8+URZ+0x9428], R7 ;  /* 0x00942807080075a7 */ /* 0x000e64000808017f */
[----:B-1----:R-:W-:Y:S05]  /*5c60*/  @!P4 BRA `(.L_x_83) ;  /* 0x000000100000c947 */ /* 0x002fea0003800000 */
.L_x_121:
[----:B------:R-:W-:Y:S01]  /*5c70*/  UPRMT UR4, UR5, 0x9910, URZ ;  /* 0x0000991005047896 */ /* 0x000fe2000800003f */
[----:B-1----:R-:W-:-:S03]  /*5c80*/  @P2 MOV R7, 0x1000 ;  /* 0x0000100000072802 */ /* 0x002fc60000000f00 */
[----:B------:R-:W-:Y:S01]  /*5c90*/  UISETP.NE.AND UP0, UPT, UR4, 0x2, UPT ;  /* 0x000000020400788c */ /* 0x000fe2000bf05270 */
[----:B------:R1:W-:Y:S05]  /*5ca0*/  @P2 SYNCS.ARRIVE.TRANS64 RZ, [R8+URZ+0x9400], R7 ;  /* 0x0094000708ff29a7 */ /* 0x0003ea000800003f */
[----:B------:R-:W-:-:S13]  /*5cb0*/  PLOP3.LUT P4, PT, PT, PT, UP0, 0x80, 0x0 ;  /* 0x000000000000781c */ /* 0x000fda0003f8f008 */
[----:B-1----:R-:W-:Y:S05]  /*5cc0*/  @P4 BRA `(.L_x_84) ;  /* 0x0000000000044947 */ /* 0x002fea0003800000 */
[----:B------:R-:W-:Y:S01]  /*5cd0*/  BPT.TRAP 0x1 ;  /* 0x000000040000795c */ /* 0x000fe20000300000 */
.L_x_84:
[----:B------:R-:W-:Y:S05]  /*5ce0*/  @P0 BRA `(.L_x_85) ;  /* 0x0000000000040947 */ /* 0x000fea0003800000 */
[----:B------:R-:W-:Y:S01]  /*5cf0*/  BPT.TRAP 0x1 ;  /* 0x000000040000795c */ /* 0x000fe20000300000 */
.L_x_85:
[----:B------:R-:W-:Y:S01]  /*5d00*/  IMAD R10, R5, 0x1000, R10 ;  /* 0x00001000050a7824 */ /* 0x000fe200078e020a */
[----:B------:R-:W-:Y:S01]  /*5d10*/  R2UR UR9, R8 ;  /* 0x00000000080972ca */ /* 0x000fe200000e0000 */
[----:B------:R-:W-:Y:S01]  /*5d20*/  UIADD3 UR16, UP0, UR6, 0x1f0, URZ ;  /* 0x000001f006107890 */ /* 0x000fe2000ff1e03f */
[----:B------:R-:W-:Y:S01]  /*5d30*/  R2UR UR12, R2 ;  /* 0x00000000020c72ca */ /* 0x000fe200000e0000 */
[----:B------:R-:W-:Y:S01]  /*5d40*/  UMOV UR18, 0x0 ;  /* 0x0000000000127882 */ /* 0x000fe20000000000 */
[----:B------:R-:W-:Y:S01]  /*5d50*/  R2UR UR8, R10 ;  /* 0x000000000a0872ca */ /* 0x000fe200000e0000 */
[----:B------:R-:W-:Y:S01]  /*5d60*/  UIADD3.X UR17, URZ, UR7, URZ, UP0, !UPT ;  /* 0x000000073f117290 */ /* 0x000fe200087fe43f */
[----:B------:R-:W-:Y:S01]  /*5d70*/  R2UR UR13, R3 ;  /* 0x00000000030d72ca */ /* 0x000fe200000e0000 */
[----:B------:R-:W-:Y:S01]  /*5d80*/  UMOV UR19, 0x10000000 ;  /* 0x1000000000137882 */ /* 0x000fe20000000000 */
[----:B------:R-:W-:Y:S01]  /*5d90*/  UMOV UR10, URZ ;  /* 0x0000003f000a7c82 */ /* 0x000fe20008000000 */
[----:B------:R-:W-:Y:S01]  /*5da0*/  UMOV UR11, URZ ;  /* 0x0000003f000b7c82 */ /* 0x000fe20008000000 */
[----:B------:R-:W-:-:S03]  /*5db0*/  VIADD R5, R5, 0x1 ;  /* 0x0000000105057836 */ /* 0x000fc60000000000 */
[----:B------:R-:W-:Y:S02]  /*5dc0*/  UIADD3 UR9, UR9, 0x9400, URZ ;  /* 0x0000940009097890 */ /* 0x000fe4000fffe03f */
[C---:B------:R-:W-:Y:S02]  /*5dd0*/  ISETP.NE.AND P4, PT, R5.reuse, 0x5, PT ;  /* 0x000000050500780c */ /* 0x040fe40003f85270 */
[----:B------:R-:W-:Y:S02]  /*5de0*/  UIADD3 UR8, UR8, 0x2000, URZ ;  /* 0x0000200008087890 */ /* 0x000fe4000fffe03f */
[----:B------:R-:W-:Y:S02]  /*5df0*/  SEL R7, RZ, 0x1, P4 ;  /* 0x00000001ff077807 */ /* 0x000fe40002000000 */
[----:B------:R-:W-:Y:S02]  /*5e00*/  SEL R5, R5, RZ, P4 ;  /* 0x000000ff05057207 */ /* 0x000fe40002000000 */
[----:B------:R-:W-:-:S03]  /*5e10*/  LOP3.LUT R0, R0, R7, RZ, 0x3c, !PT ;  /* 0x0000000700007212 */ /* 0x000fc600078e3cff */
[----:B------:R1:W-:Y:S02]  /*5e20*/  UTMALDG.4D [UR8], [UR16], desc[UR18] ;  /* 0x00001208100075b4 */ /* 0x0003e40008019000 */
[----:B-1----:R-:W-:Y:S02]  /*5e30*/  NOP ;  /* 0x0000000000007918 */ /* 0x002fe40000000000 */
.L_x_82:
[----:B------:R-:W-:Y:S05]  /*5e40*/  BSYNC B1 ;  /* 0x0000000000017941 */ /* 0x000fea0003800000 */
.L_x_81:
        /* <DEDUP_REMOVED lines=10> */
.L_x_87:
[----:B------:R-:W-:Y:S05]  /*5ef0*/  BSYNC B1 ;  /* 0x0000000000017941 */ /* 0x000fea0003800000 */
.L_x_86:
[----:B------:R-:W-:Y:S01]  /*5f00*/  BSSY B1, `(.L_x_89) ;  /* 0x0000028000017945 */ /* 0x000fe20003800000 */
[----:B------:R-:W-:-:S03]  /*5f10*/  IMAD.MOV.U32 R9, RZ, RZ, RZ ;  /* 0x000000ffff097224 */ /* 0x000fc600078e00ff */
[----:B------:R-:W-:Y:S05]  /*5f20*/  @!P3 BRA `(.L_x_90) ;  /* 0x000000000094b947 */ /* 0x000fea0003800000 */
[----:B-1----:R-:W1:Y:S01]  /*5f30*/  S2R R7, SR_CgaCtaId ;  /* 0x0000000000077919 */ /* 0x002e620000008800 */
[----:B------:R-:W-:Y:S02]  /*5f40*/  MOV R4, 0x400 ;  /* 0x0000040000047802 */ /* 0x000fe40000000f00 */
[----:B------:R-:W-:Y:S02]  /*5f50*/  SHF.L.U32 R8, R0, 0x1f, RZ ;  /* 0x0000001f00087819 */ /* 0x000fe400000006ff */
[----:B-1----:R-:W-:-:S04]  /*5f60*/  LEA R4, R7, R4, 0x18 ;  /* 0x0000000407047211 */ /* 0x002fc800078ec0ff */
[----:B------:R-:W-:-:S04]  /*5f70*/  LEA R7, R5, R4, 0x3 ;  /* 0x0000000405077211 */ /* 0x000fc800078e18ff */
[----:B------:R-:W1:Y:S02]  /*5f80*/  SYNCS.PHASECHK.TRANS64.TRYWAIT P3, [R7+URZ+0x9428], R8 ;  /* 0x00942808070075a7 */ /* 0x000e64000806017f */
[----:B-1----:R-:W-:Y:S05]  /*5f90*/  @!P3 BRA `(.L_x_91) ;  /* 0x0000000c005cb947 */ /* 0x002fea0003800000 */
.L_x_122:
[----:B------:R-:W-:Y:S01]  /*5fa0*/  UPRMT UR4, UR5, 0x9910, URZ ;  /* 0x0000991005047896 */ /* 0x000fe2000800003f */
[----:B-1----:R-:W-:-:S03]  /*5fb0*/  @P2 IMAD.MOV.U32 R8, RZ, RZ, 0x1000 ;  /* 0x00001000ff082424 */ /* 0x002fc600078e00ff */
[----:B------:R-:W-:Y:S01]  /*5fc0*/  UISETP.NE.AND UP0, UPT, UR4, 0x2, UPT ;  /* 0x000000020400788c */ /* 0x000fe2000bf05270 */
[----:B------:R1:W-:Y:S05]  /*5fd0*/  @P2 SYNCS.ARRIVE.TRANS64 RZ, [R7+URZ+0x9400], R8 ;  /* 0x0094000807ff29a7 */ /* 0x0003ea000800003f */
[----:B------:R-:W-:-:S13]  /*5fe0*/  PLOP3.LUT P3, PT, PT, PT, UP0, 0x80, 0x0 ;  /* 0x000000000000781c */ /* 0x000fda0003f6f008 */
[----:B-1----:R-:W-:Y:S05]  /*5ff0*/  @P3 BRA `(.L_x_92) ;  /* 0x0000000000043947 */ /* 0x002fea0003800000 */
[----:B------:R-:W-:Y:S01]  /*6000*/  BPT.TRAP 0x1 ;  /* 0x000000040000795c */ /* 0x000fe20000300000 */
.L_x_92:
[----:B------:R-:W-:Y:S05]  /*6010*/  @P0 BRA `(.L_x_93) ;  /* 0x0000000000040947 */ /* 0x000fea0003800000 */
[----:B------:R-:W-:Y:S01]  /*6020*/  BPT.TRAP 0x1 ;  /* 0x000000040000795c */ /* 0x000fe20000300000 */
.L_x_93:
        /* <DEDUP_REMOVED lines=11> */
[----:B------:R-:W-:Y:S01]  /*60e0*/  VIADD R5, R5, 0x1 ;  /* 0x0000000105057836 */ /* 0x000fe20000000000 */
[----:B------:R-:W-:-:S02]  /*60f0*/  MOV R9, 0x1 ;  /* 0x0000000100097802 */ /* 0x000fc40000000f00 */
[----:B------:R-:W-:Y:S02]  /*6100*/  UIADD3 UR9, UR9, 0x9400, URZ ;  /* 0x0000940009097890 */ /* 0x000fe4000fffe03f */
[C---:B------:R-:W-:Y:S02]  /*6110*/  ISETP.NE.AND P3, PT, R5.reuse, 0x5, PT ;  /* 0x000000050500780c */ /* 0x040fe40003f65270 */
[----:B------:R-:W-:Y:S02]  /*6120*/  UIADD3 UR8, UR8, 0x2000, URZ ;  /* 0x0000200008087890 */ /* 0x000fe4000fffe03f */
[----:B------:R-:W-:Y:S02]  /*6130*/  SEL R7, RZ, 0x1, P3 ;  /* 0x00000001ff077807 */ /* 0x000fe40001800000 */
[----:B------:R-:W-:Y:S02]  /*6140*/  SEL R5, R5, RZ, P3 ;  /* 0x000000ff05057207 */ /* 0x000fe40001800000 */
[----:B------:R-:W-:-:S03]  /*6150*/  LOP3.LUT R0, R0, R7, RZ, 0x3c, !PT ;  /* 0x0000000700007212 */ /* 0x000fc600078e3cff */
[----:B------:R2:W-:Y:S02]  /*6160*/  UTMALDG.4D [UR8], [UR16], desc[UR18] ;  /* 0x00001208100075b4 */ /* 0x0005e40008019000 */
[----:B--2---:R-:W-:Y:S02]  /*6170*/  NOP ;  /* 0x0000000000007918 */ /* 0x004fe40000000000 */
.L_x_90:
[----:B------:R-:W-:Y:S05]  /*6180*/  BSYNC B1 ;  /* 0x0000000000017941 */ /* 0x000fea0003800000 */
.L_x_89:
[----:B------:R-:W-:-:S13]  /*6190*/  ISETP.GE.AND P3, PT, R6, 0x41, PT ;  /* 0x000000410600780c */ /* 0x000fda0003f66270 */
[----:B------:R-:W-:Y:S05]  /*61a0*/  @!P3 BRA `(.L_x_94) ;  /* 0x000000040070b947 */ /* 0x000fea0003800000 */
[----:B------:R-:W-:Y:S01]  /*61b0*/  VIADD R6, R6, 0x3f ;  /* 0x0000003f06067836 */ /* 0x000fe20000000000 */
[----:B------:R-:W-:Y:S04]  /*61c0*/  BSSY B1, `(.L_x_94) ;  /* 0x000005a000017945 */ /* 0x000fe80003800000 */
[----:B-1----:R-:W-:-:S04]  /*61d0*/  SHF.R.S32.HI R7, RZ, 0x1f, R6 ;  /* 0x0000001fff077819 */ /* 0x002fc80000011406 */
[----:B------:R-:W-:-:S04]  /*61e0*/  LEA.HI R7, R7, R6, RZ, 0x6 ;  /* 0x0000000607077211 */ /* 0x000fc800078f30ff */
[----:B------:R-:W-:-:S05]  /*61f0*/  SHF.R.S32.HI R7, RZ, 0x6, R7 ;  /* 0x00000006ff077819 */ /* 0x000fca0000011407 */
[----:B------:R-:W-:-:S07]  /*6200*/  IMAD.SHL.U32 R4, R7, 0x2, RZ ;  /* 0x0000000207047824 */ /* 0x000fce00078e00ff */
.L_x_105:
[----:B------:R-:W-:Y:S04]  /*6210*/  BSSY B2, `(.L_x_95) ;  /* 0x0000027000027945 */ /* 0x000fe80003800000 */
[----:B------:R-:W-:Y:S05]  /*6220*/  @!P6 BRA `(.L_x_96) ;  /* 0x000000000094e947 */ /* 0x000fea0003800000 */
[----:B------:R-:W1:Y:S01]  /*6230*/  S2R R7, SR_CgaCtaId ;  /* 0x0000000000077919 */ /* 0x000e620000008800 */
[----:B------:R-:W-:Y:S02]  /*6240*/  MOV R6, 0x400 ;  /* 0x0000040000067802 */ /* 0x000fe40000000f00 */
[----:B------:R-:W-:Y:S02]  /*6250*/  SHF.L.U32 R8, R0, 0x1f, RZ ;  /* 0x0000001f00087819 */ /* 0x000fe400000006ff */
[----:B-1----:R-:W-:-:S05]  /*6260*/  LEA R6, R7, R6, 0x18 ;  /* 0x0000000607067211 */ /* 0x002fca00078ec0ff */
[----:B------:R-:W-:-:S04]  /*6270*/  IMAD R7, R5, 0x8, R6 ;  /* 0x0000000805077824 */ /* 0x000fc800078e0206 */
[----:B------:R-:W1:Y:S02]  /*6280*/  SYNCS.PHASECHK.TRANS64.TRYWAIT P3, [R7+URZ+0x9428], R8 ;  /* 0x00942808070075a7 */ /* 0x000e64000806017f */
[----:B-1----:R-:W-:Y:S05]  /*6290*/  @!P3 BRA `(.L_x_97) ;  /* 0x0000000800b0b947 */ /* 0x002fea0003800000 */
.L_x_123:
[----:B------:R-:W-:Y:S01]  /*62a0*/  UPRMT UR4, UR5, 0x9910, URZ ;  /* 0x0000991005047896 */ /* 0x000fe2000800003f */
[----:B-1----:R-:W-:-:S03]  /*62b0*/  @P2 MOV R8, 0x1000 ;  /* 0x0000100000082802 */ /* 0x002fc60000000f00 */
[----:B------:R-:W-:Y:S01]  /*62c0*/  UISETP.NE.AND UP0, UPT, UR4, 0x2, UPT ;  /* 0x000000020400788c */ /* 0x000fe2000bf05270 */
[----:B------:R1:W-:Y:S05]  /*62d0*/  @P2 SYNCS.ARRIVE.TRANS64 RZ, [R7+URZ+0x9400], R8 ;  /* 0x0094000807ff29a7 */ /* 0x0003ea000800003f */
[----:B------:R-:W-:-:S13]  /*62e0*/  PLOP3.LUT P3, PT, PT, PT, UP0, 0x80, 0x0 ;  /* 0x000000000000781c */ /* 0x000fda0003f6f008 */
[----:B-1----:R-:W-:Y:S05]  /*62f0*/  @P3 BRA `(.L_x_98) ;  /* 0x0000000000043947 */ /* 0x002fea0003800000 */
[----:B------:R-:W-:Y:S01]  /*6300*/  BPT.TRAP 0x1 ;  /* 0x000000040000795c */ /* 0x000fe20000300000 */
.L_x_98:
[----:B------:R-:W-:Y:S05]  /*6310*/  @P0 BRA `(.L_x_99) ;  /* 0x0000000000040947 */ /* 0x000fea0003800000 */
[----:B------:R-:W-:Y:S01]  /*6320*/  BPT.TRAP 0x1 ;  /* 0x000000040000795c */ /* 0x000fe20000300000 */
.L_x_99:
        /* <DEDUP_REMOVED lines=9> */
[----:B------:R-:W-:Y:S01]  /*63c0*/  R2UR UR13, R3 ;  /* 0x00000000030d72ca */ /* 0x000fe200000e0000 */
[----:B------:R-:W-:Y:S01]  /*63d0*/  UMOV UR10, URZ ;  /* 0x0000003f000a7c82 */ /* 0x000fe20008000000 */
[----:B------:R-:W-:-:S03]  /*63e0*/  VIADD R5, R5, 0x1 ;  /* 0x0000000105057836 */ /* 0x000fc60000000000 */
[----:B------:R-:W-:Y:S02]  /*63f0*/  UIADD3 UR9, UR9, 0x9400, URZ ;  /* 0x0000940009097890 */ /* 0x000fe4000fffe03f */
[----:B------:R-:W-:Y:S01]  /*6400*/  USHF.L.U32 UR11, UR11, 0x6, URZ ;  /* 0x000000060b0b7899 */ /* 0x000fe2000800063f */
[----:B------:R-:W-:Y:S01]  /*6410*/  ISETP.NE.AND P3, PT, R5, 0x5, PT ;  /* 0x000000050500780c */ /* 0x000fe20003f65270 */
[----:B------:R-:W-:-:S03]  /*6420*/  UIADD3 UR8, UR8, 0x2000, URZ ;  /* 0x0000200008087890 */ /* 0x000fc6000fffe03f */
[----:B------:R-:W-:Y:S02]  /*6430*/  SEL R7, RZ, 0x1, P3 ;  /* 0x00000001ff077807 */ /* 0x000fe40001800000 */
[----:B------:R-:W-:Y:S02]  /*6440*/  SEL R5, R5, RZ, P3 ;  /* 0x000000ff05057207 */ /* 0x000fe40001800000 */
[----:B------:R-:W-:Y:S02]  /*6450*/  LOP3.LUT R0, R0, R7, RZ, 0x3c, !PT ;  /* 0x0000000700007212 */ /* 0x000fe400078e3cff */
[----:B------:R1:W-:Y:S02]  /*6460*/  UTMALDG.4D [UR8], [UR16], desc[UR18] ;  /* 0x00001208100075b4 */ /* 0x0003e40008019000 */
[----:B-1----:R-:W-:-:S03]  /*6470*/  NOP ;  /* 0x0000000000007918 */ /* 0x002fc60000000000 */
.L_x_96:
[----:B------:R-:W-:Y:S05]  /*6480*/  BSYNC B2 ;  /* 0x0000000000027941 */ /* 0x000fea0003800000 */
.L_x_95:
[----:B------:R-:W-:Y:S01]  /*6490*/  ISETP.LT.OR P3, PT, R4, 0x4, !P6 ;  /* 0x000000040400780c */ /* 0x000fe20007761670 */
[----:B------:R-:W-:-:S12]  /*64a0*/  BSSY B2, `(.L_x_100) ;  /* 0x0000028000027945 */ /* 0x000fd80003800000 */
[----:B------:R-:W-:Y:S05]  /*64b0*/  @P3 BRA `(.L_x_101) ;  /* 0x0000000000983947 */ /* 0x000fea0003800000 */
[----:B------:R-:W1:Y:S01]  /*64c0*/  S2R R7, SR_CgaCtaId ;  /* 0x0000000000077919 */ /* 0x000e620000008800 */
[----:B------:R-:W-:Y:S02]  /*64d0*/  MOV R6, 0x400 ;  /* 0x0000040000067802 */ /* 0x000fe40000000f00 */
[----:B------:R-:W-:Y:S02]  /*64e0*/  SHF.L.U32 R8, R0, 0x1f, RZ ;  /* 0x0000001f00087819 */ /* 0x000fe400000006ff */
[----:B-1----:R-:W-:-:S05]  /*64f0*/  LEA R6, R7, R6, 0x18 ;  /* 0x0000000607067211 */ /* 0x002fca00078ec0ff */
[----:B------:R-:W-:-:S04]  /*6500*/  IMAD R7, R5, 0x8, R6 ;  /* 0x0000000805077824 */ /* 0x000fc800078e0206 */
[----:B------:R-:W1:Y:S02]  /*6510*/  SYNCS.PHASECHK.TRANS64.TRYWAIT P3, [R7+URZ+0x9428], R8 ;  /* 0x00942808070075a7 */ /* 0x000e64000806017f */
[----:B-1----:R-:W-:Y:S05]  /*6520*/  @!P3 BRA `(.L_x_102) ;  /* 0x000000080020b947 */ /* 0x002fea0003800000 */
.L_x_124:
[----:B------:R-:W-:Y:S01]  /*6530*/  UPRMT UR4, UR5, 0x9910, URZ ;  /* 0x0000991005047896 */ /* 0x000fe2000800003f */
[----:B-1----:R-:W-:-:S03]  /*6540*/  @P1 MOV R8, 0x1000 ;  /* 0x0000100000081802 */ /* 0x002fc60000000f00 */
[----:B------:R-:W-:Y:S01]  /*6550*/  UISETP.NE.AND UP0, UPT, UR4, 0x2, UPT ;  /* 0x000000020400788c */ /* 0x000fe2000bf05270 */
[----:B------:R1:W-:Y:S05]  /*6560*/  @P1 SYNCS.ARRIVE.TRANS64 RZ, [R7+URZ+0x9400], R8 ;  /* 0x0094000807ff19a7 */ /* 0x0003ea000800003f */
[----:B------:R-:W-:-:S13]  /*6570*/  PLOP3.LUT P3, PT, PT, PT, UP0, 0x80, 0x0 ;  /* 0x000000000000781c */ /* 0x000fda0003f6f008 */
[----:B-1----:R-:W-:Y:S05]  /*6580*/  @P3 BRA `(.L_x_103) ;  /* 0x0000000000043947 */ /* 0x002fea0003800000 */
[----:B------:R-:W-:Y:S01]  /*6590*/  BPT.TRAP 0x1 ;  /* 0x000000040000795c */ /* 0x000fe20000300000 */
.L_x_103:
[----:B------:R-:W-:Y:S05]  /*65a0*/  @P0 BRA `(.L_x_104) ;  /* 0x0000000000040947 */ /* 0x000fea0003800000 */
[----:B------:R-:W-:Y:S01]  /*65b0*/  BPT.TRAP 0x1 ;  /* 0x000000040000795c */ /* 0x000fe20000300000 */
.L_x_104:
        /* <DEDUP_REMOVED lines=11> */
[----:B------:R-:W-:-:S02]  /*6670*/  VIADD R5, R5, 0x1 ;  /* 0x0000000105057836 */ /* 0x000fc40000000000 */
[----:B------:R-:W-:Y:S01]  /*6680*/  VIADD R9, R9, 0x1 ;  /* 0x0000000109097836 */ /* 0x000fe20000000000 */
        /* <DEDUP_REMOVED lines=9> */
.L_x_101:
[----:B------:R-:W-:Y:S05]  /*6720*/  BSYNC B2 ;  /* 0x0000000000027941 */ /* 0x000fea0003800000 */
.L_x_100:
[C---:B------:R-:W-:Y:S02]  /*6730*/  ISETP.GT.AND P3, PT, R4.reuse, 0x4, PT ;  /* 0x000000040400780c */ /* 0x040fe40003f64270 */
[----:B------:R-:W-:-:S11]  /*6740*/  IADD3 R4, R4, -0x2, RZ ;  /* 0xfffffffe04047810 */ /* 0x000fd60007ffe0ff */
[----:B------:R-:W-:Y:S05]  /*6750*/  @P3 BRA `(.L_x_105) ;  /* 0xfffffff800ac3947 */ /* 0x000fea000383ffff */
[----:B------:R-:W-:Y:S05]  /*6760*/  BSYNC B1 ;  /* 0x0000000000017941 */ /* 0x000fea0003800000 */
.L_x_94:
[----:B------:R-:W-:Y:S01]  /*6770*/  VIADD R17, R17, UR14 ;  /* 0x0000000e11117c36 */ /* 0x000fe20008000000 */
[----:B------:R-:W-:Y:S01]  /*6780*/  ULDC UR4, c[0x0][0xa00] ;  /* 0x0002800000047ab9 */ /* 0x000fe20000000800 */
[----:B-1----:R-:W-:-:S03]  /*6790*/  PRMT R4, RZ, 0x7610, R4 ;  /* 0x00007610ff047816 */ /* 0x002fc60000000004 */
[----:B------:R-:W-:-:S13]  /*67a0*/  ISETP.GE.AND P3, PT, R17, UR4, PT ;  /* 0x0000000411007c0c */ /* 0x000fda000bf66270 */
[----:B------:R-:W-:Y:S05]  /*67b0*/  @!P3 BRA `(.L_x_106) ;  /* 0xfffffff00098b947 */ /* 0x000fea000383ffff */
[----:B------:R-:W-:Y:S05]  /*67c0*/  BSYNC B0 ;  /* 0x0000000000007941 */ /* 0x000fea0003800000 */
.L_x_79:
[----:B------:R-:W-:Y:S05]  /*67d0*/  EXIT ;  /* 0x000000000000794d */ /* 0x000fea0003800000 */
.L_x_17:
[----:B-1----:R-:W-:-:S04]  /*67e0*/  IMAD.U32 R3, RZ, RZ, UR5 ;  /* 0x00000005ff037e24 */ /* 0x002fc8000f8e00ff */
[----:B------:R1:W2:Y:S03]  /*67f0*/  SYNCS.PHASECHK.TRANS64.TRYWAIT P1, [R3+URZ+0x9450], R0 ;  /* 0x00945000030075a7 */ /* 0x0002a6000802017f */
[----:B--2---:R-:W-:Y:S05]  /*6800*/  @!P1 NANOSLEEP.SYNCS 0x989680 ;  /* 0x009896800000995d */ /* 0x004fea0003900000 */
[----:B------:R-:W2:Y:S02]  /*6810*/  @!P1 SYNCS.PHASECHK.TRANS64 P1, [R3+URZ+0x9450], R0 ;  /* 0x00945000030095a7 */ /* 0x000ea4000802007f */
[----:B--2---:R-:W-:Y:S05]  /*6820*/  @!P1 BRA `(.L_x_17) ;  /* 0xfffffffc00ec9947 */ /* 0x004fea000383ffff */
[----:B------:R-:W-:Y:S05]  /*6830*/  BRA `(.L_x_107) ;  /* 0xffffffa800787947 */ /* 0x000fea000383ffff */
.L_x_19:
[----:B-1----:R-:W-:-:S04]  /*6840*/  IMAD.U32 R5, RZ, RZ, UR14 ;  /* 0x0000000eff057e24 */ /* 0x002fc8000f8e00ff */
[----:B------:R1:W2:Y:S03]  /*6850*/  SYNCS.PHASECHK.TRANS64.TRYWAIT P1, [R5+URZ+0x9400], R0 ;  /* 0x00940000050075a7 */ /* 0x0002a6000802017f */
[----:B--2---:R-:W-:Y:S05]  /*6860*/  @!P1 NANOSLEEP.SYNCS 0x989680 ;  /* 0x009896800000995d */ /* 0x004fea0003900000 */
[----:B------:R-:W2:Y:S02]  /*6870*/  @!P1 SYNCS.PHASECHK.TRANS64 P1, [R5+URZ+0x9400], R0 ;  /* 0x00940000050095a7 */ /* 0x000ea4000802007f */
[----:B--2---:R-:W-:Y:S05]  /*6880*/  @!P1 BRA `(.L_x_19) ;  /* 0xfffffffc00ec9947 */ /* 0x004fea000383ffff */
[----:B------:R-:W-:Y:S05]  /*6890*/  BRA `(.L_x_108) ;  /* 0xffffffa8008c7947 */ /* 0x000fea000383ffff */
.L_x_20:
[----:B-1----:R-:W-:-:S04]  /*68a0*/  MOV R0, UR13 ;  /* 0x0000000d00007c02 */ /* 0x002fc80008000f00 */
[----:B------:R1:W2:Y:S03]  /*68b0*/  SYNCS.PHASECHK.TRANS64.TRYWAIT P1, [R0+URZ+-0x8], R3 ;  /* 0xfffff803000075a7 */ /* 0x0002a6000802017f */
[----:B--2---:R-:W-:Y:S05]  /*68c0*/  @!P1 NANOSLEEP.SYNCS 0x989680 ;  /* 0x009896800000995d */ /* 0x004fea0003900000 */
[----:B------:R-:W2:Y:S02]  /*68d0*/  @!P1 SYNCS.PHASECHK.TRANS64 P1, [R0+URZ+-0x8], R3 ;  /* 0xfffff803000095a7 */ /* 0x000ea4000802007f */
[----:B--2---:R-:W-:Y:S05]  /*68e0*/  @!P1 BRA `(.L_x_20) ;  /* 0xfffffffc00ec9947 */ /* 0x004fea000383ffff */
[----:B------:R-:W-:Y:S05]  /*68f0*/  BRA `(.L_x_109) ;  /* 0xffffffa8007c7947 */ /* 0x000fea000383ffff */
.L_x_22:
[----:B-1----:R-:W-:-:S04]  /*6900*/  IMAD.U32 R7, RZ, RZ, UR6 ;  /* 0x00000006ff077e24 */ /* 0x002fc8000f8e00ff */
[----:B------:R1:W2:Y:S03]  /*6910*/  SYNCS.PHASECHK.TRANS64.TRYWAIT P1, [R7+URZ+0x9400], R6 ;  /* 0x00940006070075a7 */ /* 0x0002a6000802017f */
[----:B--2---:R-:W-:Y:S05]  /*6920*/  @!P1 NANOSLEEP.SYNCS 0x989680 ;  /* 0x009896800000995d */ /* 0x004fea0003900000 */
[----:B------:R-:W2:Y:S02]  /*6930*/  @!P1 SYNCS.PHASECHK.TRANS64 P1, [R7+URZ+0x9400], R6 ;  /* 0x00940006070095a7 */ /* 0x000ea4000802007f */
[----:B--2---:R-:W-:Y:S05]  /*6940*/  @!P1 BRA `(.L_x_22) ;  /* 0xfffffffc00ec9947 */ /* 0x004fea000383ffff */
[----:B------:R-:W-:Y:S05]  /*6950*/  BRA `(.L_x_110) ;  /* 0xffffffb800b87947 */ /* 0x000fea000383ffff */
.L_x_27:
[----:B-1----:R-:W-:-:S04]  /*6960*/  IMAD.U32 R5, RZ, RZ, UR6 ;  /* 0x00000006ff057e24 */ /* 0x002fc8000f8e00ff */
[----:B------:R1:W2:Y:S03]  /*6970*/  SYNCS.PHASECHK.TRANS64.TRYWAIT P2, [R5+URZ+0x9400], R4 ;  /* 0x00940004050075a7 */ /* 0x0002a6000804017f */
[----:B--2---:R-:W-:Y:S05]  /*6980*/  @!P2 NANOSLEEP.SYNCS 0x989680 ;  /* 0x009896800000a95d */ /* 0x004fea0003900000 */
[----:B------:R-:W2:Y:S02]  /*6990*/  @!P2 SYNCS.PHASECHK.TRANS64 P2, [R5+URZ+0x9400], R4 ;  /* 0x009400040500a5a7 */ /* 0x000ea4000804007f */
[----:B--2---:R-:W-:Y:S05]  /*69a0*/  @!P2 BRA `(.L_x_27) ;  /* 0xfffffffc00eca947 */ /* 0x004fea000383ffff */
[----:B------:R-:W-:Y:S05]  /*69b0*/  BRA `(.L_x_111) ;  /* 0xffffffbc00707947 */ /* 0x000fea000383ffff */
.L_x_31:
[----:B-1----:R-:W-:-:S04]  /*69c0*/  IMAD.U32 R9, RZ, RZ, UR6 ;  /* 0x00000006ff097e24 */ /* 0x002fc8000f8e00ff */
[----:B------:R1:W2:Y:S03]  /*69d0*/  SYNCS.PHASECHK.TRANS64.TRYWAIT P2, [R9+URZ+0x9400], R8 ;  /* 0x00940008090075a7 */ /* 0x0002a6000804017f */
[----:B--2---:R-:W-:Y:S05]  /*69e0*/  @!P2 NANOSLEEP.SYNCS 0x989680 ;  /* 0x009896800000a95d */ /* 0x004fea0003900000 */
[----:B------:R-:W2:Y:S02]  /*69f0*/  @!P2 SYNCS.PHASECHK.TRANS64 P2, [R9+URZ+0x9400], R8 ;  /* 0x009400080900a5a7 */ /* 0x000ea4000804007f */
[----:B--2---:R-:W-:Y:S05]  /*6a00*/  @!P2 BRA `(.L_x_31) ;  /* 0xfffffffc00eca947 */ /* 0x004fea000383ffff */
[----:B------:R-:W-:Y:S05]  /*6a10*/  BRA `(.L_x_30) ;  /* 0xffffffd000207947 */ /* 0x000fea000383ffff */
.L_x_51:
[----:B-1----:R-:W-:-:S04]  /*6a20*/  MOV R3, UR13 ;  /* 0x0000000d00037c02 */ /* 0x002fc80008000f00 */
[----:B------:R1:W2:Y:S03]  /*6a30*/  SYNCS.PHASECHK.TRANS64.TRYWAIT P1, [R3+URZ+0x8], R0 ;  /* 0x00000800030075a7 */ /* 0x0002a6000802017f */
[----:B--2---:R-:W-:Y:S05]  /*6a40*/  @!P1 NANOSLEEP.SYNCS 0x989680 ;  /* 0x009896800000995d */ /* 0x004fea0003900000 */
[----:B------:R-:W2:Y:S02]  /*6a50*/  @!P1 SYNCS.PHASECHK.TRANS64 P1, [R3+URZ+0x8], R0 ;  /* 0x00000800030095a7 */ /* 0x000ea4000802007f */
[----:B--2---:R-:W-:Y:S05]  /*6a60*/  @!P1 BRA `(.L_x_51) ;  /* 0xfffffffc00ec9947 */ /* 0x004fea000383ffff */
[----:B------:R-:W-:Y:S05]  /*6a70*/  BRA `(.L_x_112) ;  /* 0xffffffd800a07947 */ /* 0x000fea000383ffff */
.L_x_64:
[----:B------:R-:W-:Y:S01]  /*6a80*/  BSSY B1, `(.L_x_113) ;  /* 0x0000006000017945 */ /* 0x000fe20003800000 */
[----:B------:R-:W-:-:S07]  /*6a90*/  IMAD.MOV.U32 R15, RZ, RZ, -0x1 ;  /* 0xffffffffff0f7424 */ /* 0x000fce00078e00ff */
[----:B------:R-:W-:Y:S05]  /*6aa0*/  WARPSYNC.COLLECTIVE R15, `(.L_x_114) ;  /* 0x000000000f0c7348 */ /* 0x000fea0003c00000 */
[----:B------:R-:W-:Y:S02]  /*6ab0*/  ELECT P6, UR62, PT ;  /* 0x00000000003e782f */ /* 0x000fe400038c0000 */
[----:B------:R-:W-:Y:S01]  /*6ac0*/  MOV R14, UR62 ;  /* 0x0000003e000e7c02 */ /* 0x000fe20008000f00 */
[----:B------:R-:W-:Y:S10]  /*6ad0*/  ENDCOLLECTIVE ;  /* 0x000000000000791b */ /* 0x000ff40003800000 */
.L_x_114:
[----:B------:R-:W-:Y:S05]  /*6ae0*/  BSYNC B1 ;  /* 0x0000000000017941 */ /* 0x000fea0003800000 */
.L_x_113:
[----:B------:R-:W-:Y:S05]  /*6af0*/  BRA `(.L_x_115) ;  /* 0xffffffe800007947 */ /* 0x000fea000383ffff */
.L_x_67:
[----:B-1----:R1:W2:Y:S02]  /*6b00*/  SYNCS.PHASECHK.TRANS64.TRYWAIT P2, [R7+URZ+0x9460], R6 ;  /* 0x00946006070075a7 */ /* 0x0022a4000804017f */
[----:B--2---:R-:W-:Y:S05]  /*6b10*/  @!P2 NANOSLEEP.SYNCS 0x989680 ;  /* 0x009896800000a95d */ /* 0x004fea0003900000 */
[----:B------:R-:W2:Y:S02]  /*6b20*/  @!P2 SYNCS.PHASECHK.TRANS64 P2, [R7+URZ+0x9460], R6 ;  /* 0x009460060700a5a7 */ /* 0x000ea4000804007f */
[----:B--2---:R-:W-:Y:S05]  /*6b30*/  @!P2 BRA `(.L_x_67) ;  /* 0xfffffffc00f0a947 */ /* 0x004fea000383ffff */
[----:B------:R-:W-:Y:S05]  /*6b40*/  BRA `(.L_x_116) ;  /* 0xffffffe800207947 */ /* 0x000fea000383ffff */
.L_x_72:
[----:B-1----:R1:W2:Y:S02]  /*6b50*/  SYNCS.PHASECHK.TRANS64.TRYWAIT P2, [R7+URZ+0x94b0], R4 ;  /* 0x0094b004070075a7 */ /* 0x0022a4000804017f */
[----:B--2---:R-:W-:Y:S05]  /*6b60*/  @!P2 NANOSLEEP.SYNCS 0x989680 ;  /* 0x009896800000a95d */ /* 0x004fea0003900000 */
[----:B------:R-:W2:Y:S02]  /*6b70*/  @!P2 SYNCS.PHASECHK.TRANS64 P2, [R7+URZ+0x94b0], R4 ;  /* 0x0094b0040700a5a7 */ /* 0x000ea4000804007f */
[----:B--2---:R-:W-:Y:S05]  /*6b80*/  @!P2 BRA `(.L_x_72) ;  /* 0xfffffffc00f0a947 */ /* 0x004fea000383ffff */
[----:B------:R-:W-:Y:S05]  /*6b90*/  BRA `(.L_x_71) ;  /* 0xffffffe800b07947 */ /* 0x000fea000383ffff */
.L_x_75:
[----:B-1----:R1:W2:Y:S02]  /*6ba0*/  SYNCS.PHASECHK.TRANS64.TRYWAIT P2, [R4+URZ+0x9460], R9 ;  /* 0x00946009040075a7 */ /* 0x0022a4000804017f */
[----:B--2---:R-:W-:Y:S05]  /*6bb0*/  @!P2 NANOSLEEP.SYNCS 0x989680 ;  /* 0x009896800000a95d */ /* 0x004fea0003900000 */
[----:B------:R-:W2:Y:S02]  /*6bc0*/  @!P2 SYNCS.PHASECHK.TRANS64 P2, [R4+URZ+0x9460], R9 ;  /* 0x009460090400a5a7 */ /* 0x000ea4000804007f */
[----:B--2---:R-:W-:Y:S05]  /*6bd0*/  @!P2 BRA `(.L_x_75) ;  /* 0xfffffffc00f0a947 */ /* 0x004fea000383ffff */
[----:B------:R-:W-:Y:S05]  /*6be0*/  BRA `(.L_x_117) ;  /* 0xffffffe800c47947 */ /* 0x000fea000383ffff */
.L_x_80:
[----:B------:R-:W-:Y:S01]  /*6bf0*/  BSSY B1, `(.L_x_118) ;  /* 0x0000006000017945 */ /* 0x000fe20003800000 */
[----:B------:R-:W-:-:S07]  /*6c00*/  IMAD.MOV.U32 R15, RZ, RZ, -0x1 ;  /* 0xffffffffff0f7424 */ /* 0x000fce00078e00ff */
[----:B------:R-:W-:Y:S05]  /*6c10*/  WARPSYNC.COLLECTIVE R15, `(.L_x_119) ;  /* 0x000000000f0c7348 */ /* 0x000fea0003c00000 */
[----:B------:R-:W-:Y:S02]  /*6c20*/  ELECT P6, UR62, PT ;  /* 0x00000000003e782f */ /* 0x000fe400038c0000 */
[----:B------:R-:W-:Y:S01]  /*6c30*/  MOV R14, UR62 ;  /* 0x0000003e000e7c02 */ /* 0x000fe20008000f00 */
[----:B------:R-:W-:Y:S10]  /*6c40*/  ENDCOLLECTIVE ;  /* 0x000000000000791b */ /* 0x000ff40003800000 */
.L_x_119:
[----:B------:R-:W-:Y:S05]  /*6c50*/  BSYNC B1 ;  /* 0x0000000000017941 */ /* 0x000fea0003800000 */
.L_x_118:
[----:B------:R-:W-:Y:S05]  /*6c60*/  BRA `(.L_x_120) ;  /* 0xffffffec00d47947 */ /* 0x000fea000383ffff */
.L_x_83:
[----:B-1----:R1:W2:Y:S02]  /*6c70*/  SYNCS.PHASECHK.TRANS64.TRYWAIT P4, [R8+URZ+0x9428], R7 ;  /* 0x00942807080075a7 */ /* 0x0022a4000808017f */
[----:B--2---:R-:W-:Y:S05]  /*6c80*/  @!P4 NANOSLEEP.SYNCS 0x989680 ;  /* 0x009896800000c95d */ /* 0x004fea0003900000 */
[----:B------:R-:W2:Y:S02]  /*6c90*/  @!P4 SYNCS.PHASECHK.TRANS64 P4, [R8+URZ+0x9428], R7 ;  /* 0x009428070800c5a7 */ /* 0x000ea4000808007f */
[----:B--2---:R-:W-:Y:S05]  /*6ca0*/  @!P4 BRA `(.L_x_83) ;  /* 0xfffffffc00f0c947 */ /* 0x004fea000383ffff */
[----:B------:R-:W-:Y:S05]  /*6cb0*/  BRA `(.L_x_121) ;  /* 0xffffffec00ec7947 */ /* 0x000fea000383ffff */
.L_x_88:
[----:B-1----:R1:W2:Y:S02]  /*6cc0*/  SYNCS.PHASECHK.TRANS64.TRYWAIT P4, [R4+URZ+0x94b0], R7 ;  /* 0x0094b007040075a7 */ /* 0x0022a4000808017f */
[----:B--2---:R-:W-:Y:S05]  /*6cd0*/  @!P4 NANOSLEEP.SYNCS 0x989680 ;  /* 0x009896800000c95d */ /* 0x004fea0003900000 */
[----:B------:R-:W2:Y:S02]  /*6ce0*/  @!P4 SYNCS.PHASECHK.TRANS64 P4, [R4+URZ+0x94b0], R7 ;  /* 0x0094b0070400c5a7 */ /* 0x000ea4000808007f */
[----:B--2---:R-:W-:Y:S05]  /*6cf0*/  @!P4 BRA `(.L_x_88) ;  /* 0xfffffffc00f0c947 */ /* 0x004fea000383ffff */
[----:B------:R-:W-:Y:S05]  /*6d00*/  BRA `(.L_x_87) ;  /* 0xfffffff000787947 */ /* 0x000fea000383ffff */
.L_x_91:
[----:B-1----:R1:W2:Y:S02]  /*6d10*/  SYNCS.PHASECHK.TRANS64.TRYWAIT P3, [R7+URZ+0x9428], R8 ;  /* 0x00942808070075a7 */ /* 0x0022a4000806017f */
[----:B--2---:R-:W-:Y:S05]  /*6d20*/  @!P3 NANOSLEEP.SYNCS 0x989680 ;  /* 0x009896800000b95d */ /* 0x004fea0003900000 */
[----:B------:R-:W2:Y:S02]  /*6d30*/  @!P3 SYNCS.PHASECHK.TRANS64 P3, [R7+URZ+0x9428], R8 ;  /* 0x009428080700b5a7 */ /* 0x000ea4000806007f */
[----:B--2---:R-:W-:Y:S05]  /*6d40*/  @!P3 BRA `(.L_x_91) ;  /* 0xfffffffc00f0b947 */ /* 0x004fea000383ffff */
[----:B------:R-:W-:Y:S05]  /*6d50*/  BRA `(.L_x_122) ;  /* 0xfffffff000907947 */ /* 0x000fea000383ffff */
.L_x_97:
[----:B-1----:R1:W2:Y:S02]  /*6d60*/  SYNCS.PHASECHK.TRANS64.TRYWAIT P3, [R7+URZ+0x9428], R8 ;  /* 0x00942808070075a7 */ /* 0x0022a4000806017f */
[----:B--2---:R-:W-:Y:S05]  /*6d70*/  @!P3 NANOSLEEP.SYNCS 0x989680 ;  /* 0x009896800000b95d */ /* 0x004fea0003900000 */
[----:B------:R-:W2:Y:S02]  /*6d80*/  @!P3 SYNCS.PHASECHK.TRANS64 P3, [R7+URZ+0x9428], R8 ;  /* 0x009428080700b5a7 */ /* 0x000ea4000806007f */
[----:B--2---:R-:W-:Y:S05]  /*6d90*/  @!P3 BRA `(.L_x_97) ;  /* 0xfffffffc00f0b947 */ /* 0x004fea000383ffff */
[----:B------:R-:W-:Y:S05]  /*6da0*/  BRA `(.L_x_123) ;  /* 0xfffffff4003c7947 */ /* 0x000fea000383ffff */
.L_x_102:
[----:B-1----:R1:W2:Y:S02]  /*6db0*/  SYNCS.PHASECHK.TRANS64.TRYWAIT P3, [R7+URZ+0x9428], R8 ;  /* 0x00942808070075a7 */ /* 0x0022a4000806017f */
[----:B--2---:R-:W-:Y:S05]  /*6dc0*/  @!P3 NANOSLEEP.SYNCS 0x989680 ;  /* 0x009896800000b95d */ /* 0x004fea0003900000 */
[----:B------:R-:W2:Y:S02]  /*6dd0*/  @!P3 SYNCS.PHASECHK.TRANS64 P3, [R7+URZ+0x9428], R8 ;  /* 0x009428080700b5a7 */ /* 0x000ea4000806007f */
[----:B--2---:R-:W-:Y:S05]  /*6de0*/  @!P3 BRA `(.L_x_102) ;  /* 0xfffffffc00f0b947 */ /* 0x004fea000383ffff */
[----:B------:R-:W-:Y:S05]  /*6df0*/  BRA `(.L_x_124) ;  /* 0xfffffff400cc7947 */ /* 0x000fea000383ffff */
        .weak           $__internal_0_$__cuda_sm20_rcp_rn_f32_slowpath
        .type           $__internal_0_$__cuda_sm20_rcp_rn_f32_slowpath,@function
        .size           $__internal_0_$__cuda_sm20_rcp_rn_f32_slowpath,(.L_x_130 - $__internal_0_$__cuda_sm20_rcp_rn_f32_slowpath)
$__internal_0_$__cuda_sm20_rcp_rn_f32_slowpath:
[----:B------:R-:W-:Y:S01]  /*6e00*/  IMAD.SHL.U32 R0, R3, 0x2, RZ ;  /* 0x0000000203007824 */ /* 0x000fe200078e00ff */
[----:B------:R-:W-:Y:S04]  /*6e10*/  BSSY B2, `(.L_x_125) ;  /* 0x0000030000027945 */ /* 0x000fe80003800000 */
[----:B------:R-:W-:-:S04]  /*6e20*/  SHF.R.U32.HI R21, RZ, 0x18, R0 ;  /* 0x00000018ff157819 */ /* 0x000fc80000011600 */
[----:B------:R-:W-:-:S13]  /*6e30*/  ISETP.NE.U32.AND P0, PT, R21, RZ, PT ;  /* 0x000000ff1500720c */ /* 0x000fda0003f05070 */
[----:B------:R-:W-:Y:S05]  /*6e40*/  @P0 BRA `(.L_x_126) ;  /* 0x0000000000280947 */ /* 0x000fea0003800000 */
[----:B------:R-:W-:-:S04]  /*6e50*/  SHF.L.U32 R0, R3, 0x1, RZ ;  /* 0x0000000103007819 */ /* 0x000fc800000006ff */
[----:B------:R-:W-:-:S13]  /*6e60*/  ISETP.NE.AND P0, PT, R0, RZ, PT ;  /* 0x000000ff0000720c */ /* 0x000fda0003f05270 */
[----:B------:R-:W-:Y:S01]  /*6e70*/  @P0 FFMA R7, R3, 1.84467440737095516160e+19, RZ ;  /* 0x5f80000003070823 */ /* 0x000fe200000000ff */
[----:B------:R-:W-:Y:S08]  /*6e80*/  @!P0 MUFU.RCP R6, R3 ;  /* 0x0000000300068308 */ /* 0x000ff00000001000 */
[----:B------:R-:W1:Y:S02]  /*6e90*/  @P0 MUFU.RCP R0, R7 ;  /* 0x0000000700000308 */ /* 0x000e640000001000 */
[----:B-1----:R-:W-:-:S04]  /*6ea0*/  @P0 FFMA R12, R7, R0, -1 ;  /* 0xbf800000070c0423 */ /* 0x002fc80000000000 */
[----:B------:R-:W-:-:S04]  /*6eb0*/  @P0 FADD.FTZ R13, -R12, -RZ ;  /* 0x800000ff0c0d0221 */ /* 0x000fc80000010100 */
[----:B------:R-:W-:-:S04]  /*6ec0*/  @P0 FFMA R0, R0, R13, R0 ;  /* 0x0000000d00000223 */ /* 0x000fc80000000000 */
[----:B------:R-:W-:Y:S01]  /*6ed0*/  @P0 FFMA R6, R0, 1.84467440737095516160e+19, RZ ;  /* 0x5f80000000060823 */ /* 0x000fe200000000ff */
[----:B------:R-:W-:Y:S06]  /*6ee0*/  BRA `(.L_x_127) ;  /* 0x0000000000887947 */ /* 0x000fec0003800000 */
.L_x_126:
[----:B------:R-:W-:-:S05]  /*6ef0*/  VIADD R24, R21, 0xffffff03 ;  /* 0xffffff0315187836 */ /* 0x000fca0000000000 */
[----:B------:R-:W-:-:S13]  /*6f00*/  ISETP.GT.U32.AND P0, PT, R24, 0x1, PT ;  /* 0x000000011800780c */ /* 0x000fda0003f04070 */
[----:B------:R-:W-:Y:S05]  /*6f10*/  @P0 BRA `(.L_x_128) ;  /* 0x0000000000780947 */ /* 0x000fea0003800000 */
[----:B------:R-:W-:Y:S01]  /*6f20*/  LOP3.LUT R0, R3, 0x7fffff, RZ, 0xc0, !PT ;  /* 0x007fffff03007812 */ /* 0x000fe200078ec0ff */
[----:B------:R-:W-:-:S03]  /*6f30*/  IMAD.MOV.U32 R13, RZ, RZ, 0x3 ;  /* 0x00000003ff0d7424 */ /* 0x000fc600078e00ff */
[----:B------:R-:W-:Y:S02]  /*6f40*/  LOP3.LUT R0, R0, 0x3f800000, RZ, 0xfc, !PT ;  /* 0x3f80000000007812 */ /* 0x000fe400078efcff */
[----:B------:R-:W-:Y:S02]  /*6f50*/  SHF.L.U32 R13, R13, R24, RZ ;  /* 0x000000180d0d7219 */ /* 0x000fe400000006ff */
[----:B------:R-:W1:Y:S02]  /*6f60*/  MUFU.RCP R7, R0 ;  /* 0x0000000000077308 */ /* 0x000e640000001000 */
[----:B-1----:R-:W-:-:S04]  /*6f70*/  FFMA R6, R0, R7, -1 ;  /* 0xbf80000000067423 */ /* 0x002fc80000000007 */
[----:B------:R-:W-:-:S04]  /*6f80*/  FADD.FTZ R6, -R6, -RZ ;  /* 0x800000ff06067221 */ /* 0x000fc80000010100 */
[CCC-:B------:R-:W-:Y:S01]  /*6f90*/  FFMA.RM R12, R7.reuse, R6.reuse, R7.reuse ;  /* 0x00000006070c7223 */ /* 0x1c0fe20000004007 */
[----:B------:R-:W-:-:S04]  /*6fa0*/  FFMA.RP R7, R7, R6, R7 ;  /* 0x0000000607077223 */ /* 0x000fc80000008007 */
[C---:B------:R-:W-:Y:S02]  /*6fb0*/  LOP3.LUT R6, R12.reuse, 0x7fffff, RZ, 0xc0, !PT ;  /* 0x007fffff0c067812 */ /* 0x040fe400078ec0ff */
[----:B------:R-:W-:Y:S02]  /*6fc0*/  FSETP.NEU.FTZ.AND P0, PT, R12, R7, PT ;  /* 0x000000070c00720b */ /* 0x000fe40003f1d000 */
[----:B------:R-:W-:Y:S02]  /*6fd0*/  LOP3.LUT R6, R6, 0x800000, RZ, 0xfc, !PT ;  /* 0x0080000006067812 */ /* 0x000fe400078efcff */
[----:B------:R-:W-:Y:S02]  /*6fe0*/  SEL R7, RZ, 0xffffffff, !P0 ;  /* 0xffffffffff077807 */ /* 0x000fe40004000000 */
[----:B------:R-:W-:-:S03]  /*6ff0*/  LOP3.LUT R13, R13, R6, RZ, 0xc0, !PT ;  /* 0x000000060d0d7212 */ /* 0x000fc600078ec0ff */
[----:B------:R-:W-:Y:S01]  /*7000*/  IMAD.MOV R7, RZ, RZ, -R7 ;  /* 0x000000ffff077224 */ /* 0x000fe200078e0a07 */
[----:B------:R-:W-:-:S04]  /*7010*/  SHF.R.U32.HI R13, RZ, R24, R13 ;  /* 0x00000018ff0d7219 */ /* 0x000fc8000001160d */
[--C-:B------:R-:W-:Y:S01]  /*7020*/  LOP3.LUT P1, RZ, R7, R24, R6.reuse, 0xf8, !PT ;  /* 0x0000001807ff7212 */ /* 0x100fe2000782f806 */
[----:B------:R-:W-:Y:S01]  /*7030*/  VIADD R7, R21, 0xffffff04 ;  /* 0xffffff0415077836 */ /* 0x000fe20000000000 */
[C---:B------:R-:W-:Y:S02]  /*7040*/  LOP3.LUT P0, RZ, R13.reuse, 0x1, RZ, 0xc0, !PT ;  /* 0x000000010dff7812 */ /* 0x040fe4000780c0ff */
[----:B------:R-:W-:Y:S02]  /*7050*/  LOP3.LUT P2, RZ, R13, 0x2, RZ, 0xc0, !PT ;  /* 0x000000020dff7812 */ /* 0x000fe4000784c0ff */
[----:B------:R-:W-:Y:S02]  /*7060*/  SHF.R.U32.HI R6, RZ, R7, R6 ;  /* 0x00000007ff067219 */ /* 0x000fe40000011606 */
[----:B------:R-:W-:Y:S02]  /*7070*/  PLOP3.LUT P0, PT, P0, P1, P2, 0xe0, 0x0 ;  /* 0x000000000000781c */ /* 0x000fe40000703c20 */
[----:B------:R-:W-:-:S02]  /*7080*/  LOP3.LUT P1, RZ, R3, 0x7fffff, RZ, 0xc0, !PT ;  /* 0x007fffff03ff7812 */ /* 0x000fc4000782c0ff */
[----:B------:R-:W-:-:S04]  /*7090*/  SEL R0, RZ, 0x1, !P0 ;  /* 0x00000001ff007807 */ /* 0x000fc80004000000 */
[----:B------:R-:W-:-:S04]  /*70a0*/  IADD3 R0, -R0, RZ, RZ ;  /* 0x000000ff00007210 */ /* 0x000fc80007ffe1ff */
[----:B------:R-:W-:-:S13]  /*70b0*/  ISETP.GE.AND P0, PT, R0, RZ, PT ;  /* 0x000000ff0000720c */ /* 0x000fda0003f06270 */
[----:B------:R-:W-:-:S04]  /*70c0*/  @!P0 VIADD R6, R6, 0x1 ;  /* 0x0000000106068836 */ /* 0x000fc80000000000 */
[----:B------:R-:W-:-:S05]  /*70d0*/  @!P1 IMAD.SHL.U32 R6, R6, 0x2, RZ ;  /* 0x0000000206069824 */ /* 0x000fca00078e00ff */
[----:B------:R-:W-:Y:S01]  /*70e0*/  LOP3.LUT R6, R6, 0x80000000, R3, 0xf8, !PT ;  /* 0x8000000006067812 */ /* 0x000fe200078ef803 */
[----:B------:R-:W-:Y:S06]  /*70f0*/  BRA `(.L_x_127) ;  /* 0x0000000000047947 */ /* 0x000fec0003800000 */
.L_x_128:
[----:B------:R1:W2:Y:S02]  /*7100*/  MUFU.RCP R6, R3 ;  /* 0x0000000300067308 */ /* 0x0002a40000001000 */
.L_x_127:
[----:B------:R-:W-:Y:S05]  /*7110*/  BSYNC B2 ;  /* 0x0000000000027941 */ /* 0x000fea0003800000 */
.L_x_125:
[----:B--2---:R-:W-:Y:S01]  /*7120*/  MOV R0, R6 ;  /* 0x0000000600007202 */ /* 0x004fe20000000f00 */
[----:B------:R-:W-:Y:S02]  /*7130*/  IMAD.MOV.U32 R6, RZ, RZ, R14 ;  /* 0x000000ffff067224 */ /* 0x000fe400078e000e */
[----:B------:R-:W-:-:S04]  /*7140*/  IMAD.MOV.U32 R7, RZ, RZ, 0x0 ;  /* 0x00000000ff077424 */ /* 0x000fc800078e00ff */
[----:B-1----:R-:W-:Y:S05]  /*7150*/  RET.REL.NODEC R6 `(_ZN7cutlass13device_kernelINS_4fmha6kernel28FmhaKernelTmaWarpSpecializedINS1_10collective30FmhaMainloopTmaWarpSpecializedINS_6half_tEffN4cute5tupleIJNS7_1CILi128EEENS9_ILi64EEENS9_ILi32EEEEEENS8_IJiNS9_ILi1EEENS8_IJiiEEEEEESG_SG_NS4_13DefaultFusionEJNS2_6OptionILNS2_3TagE0ENS9_ILb1EEEEENSI_ILSJ_2ESK_EEEEENS4_15FmhaFwdEpilogueIS6_fNS8_IJSB_SC_SB_EEEEENS2_23PersistentTileSchedulerEJSL_SM_EEEEEvNT_6ParamsE) ;  /* 0xffffff8c06a87950 */ /* 0x002fea0003c3ffff */
.L_x_129:
[----:B------:R-:W-:-:S00]  /*7160*/  BRA `(.L_x_129) ;  /* 0xfffffffc00fc7947 */ /* 0x000fc0000383ffff */
[----:B------:R-:W-:-:S00]  /*7170*/  NOP ;  /* 0x0000000000007918 */ /* 0x000fc00000000000 */
        /* <DEDUP_REMOVED lines=8> */
.L_x_130:


//--------------------- .nv.global.init           --------------------------
	.section	.nv.global.init,"aw",@progbits
.nv.global.init:
	.type		$str$24,@object
	.size		$str$24,($str$25 - $str$24)
$str$24:
        /*0000*/ 	.byte	0x28, 0x61, 0x64, 0x64, 0x72, 0x65, 0x73, 0x73, 0x20, 0x26, 0x20, 0x6d, 0x61, 0x73, 0x6b, 0x29
        /*0010*/ 	.byte	0x20, 0x3d, 0x3d, 0x20, 0x30, 0x00
	.type		$str$25,@object
	.size		$str$25,(__unnamed_1 - $str$25)
$str$25:
        /*0016*/ 	.byte	0x2f, 0x74, 0x6d, 0x70, 0x2f, 0x63, 0x75, 0x74, 0x6c, 0x61, 0x73, 0x73, 0x5f, 0x73, 0x77, 0x65
        /*0026*/ 	.byte	0x65, 0x70, 0x5f, 0x73, 0x72, 0x63, 0x2f, 0x69, 0x6e, 0x63, 0x6c, 0x75, 0x64, 0x65, 0x2f, 0x63
        /*0036*/ 	.byte	0x75, 0x74, 0x65, 0x2f, 0x70, 0x6f, 0x69, 0x6e, 0x74, 0x65, 0x72, 0x5f, 0x66, 0x6c, 0x61, 0x67
        /*0046*/ 	.byte	0x67, 0x65, 0x64, 0x2e, 0x68, 0x70, 0x70, 0x00
	.type		__unnamed_1,@object
	.size		__unnamed_1,(.L_0 - __unnamed_1)
__unnamed_1:
        /*004e*/ 	.byte	0x61, 0x75, 0x74, 0x6f, 0x20, 0x63, 0x75, 0x74, 0x65, 0x3a, 0x3a, 0x61, 0x73, 0x5f, 0x70, 0x6f
        /* <DEDUP_REMOVED lines=27> */
        /*020e*/ 	.byte	0x3e, 0x3e, 0x5d, 0x00
.L_0:


//--------------------- .nv.shared._ZN7cutlass13device_kernelINS_4fmha6kernel28FmhaKernelTmaWarpSpecializedINS1_10collective30FmhaMainloopTmaWarpSpecializedINS_6half_tEffN4cute5tupleIJNS7_1CILi128EEENS9_ILi64EEENS9_ILi32EEEEEENS8_IJiNS9_ILi1EEENS8_IJiiEEEEEESG_SG_NS4_13DefaultFusionEJNS2_6OptionILNS2_3TagE0ENS9_ILb1EEEEENSI_ILSJ_2ESK_EEEEENS4_15FmhaFwdEpilogueIS6_fNS8_IJSB_SC_SB_EEEEENS2_23PersistentTileSchedulerEJSL_SM_EEEEEvNT_6ParamsE --------------------------
	.section	.nv.shared._ZN7cutlass13device_kernelINS_4fmha6kernel28FmhaKernelTmaWarpSpecializedINS1_10collective30FmhaMainloopTmaWarpSpecializedINS_6half_tEffN4cute5tupleIJNS7_1CILi128EEENS9_ILi64EEENS9_ILi32EEEEEENS8_IJiNS9_ILi1EEENS8_IJiiEEEEEESG_SG_NS4_13DefaultFusionEJNS2_6OptionILNS2_3TagE0ENS9_ILb1EEEEENSI_ILSJ_2ESK_EEEEENS4_15FmhaFwdEpilogueIS6_fNS8_IJSB_SC_SB_EEEEENS2_23PersistentTileSchedulerEJSL_SM_EEEEEvNT_6ParamsE,"aw",@nobits
	.sectionflags	@""
	.align	16
	.zero		1024


//--------------------- .nv.shared.reserved.0     --------------------------
	.section	.nv.shared.reserved.0,"aw",@nobits
	.weak		__nv_reservedSMEM_offset_0_alias
	.size		__nv_reservedSMEM_offset_0_alias, 0, 0
	.other		__nv_reservedSMEM_offset_0_alias,@"STO_CUDA_RESERVED_SHARED STV_DEFAULT"
__nv_reservedSMEM_offset_0_alias:
	.zero		0


//--------------------- .nv.global                --------------------------
	.section	.nv.global,"aw",@nobits
.nv.global:
	.type		_ZN39_INTERNAL_687395bf_4_k_cu_2d4ca2ba_31354cute1_E,@object
	.size		_ZN39_INTERNAL_687395bf_4_k_cu_2d4ca2ba_31354cute1_E,(_ZN39_INTERNAL_687395bf_4_k_cu_2d4ca2ba_31354cuda3std3__45__cpo6cbeginE - _ZN39_INTERNAL_687395bf_4_k_cu_2d4ca2ba_31354cute1_E)
_ZN39_INTERNAL_687395bf_4_k_cu_2d4ca2ba_31354cute1_E:
	.zero		1
	.type		_ZN39_INTERNAL_687395bf_4_k_cu_2d4ca2ba_31354cuda3std3__45__cpo6cbeginE,@object
	.size		_ZN39_INTERNAL_687395bf_4_k_cu_2d4ca2ba_31354cuda3std3__45__cpo6cbeginE,(_ZN39_INTERNAL_687395bf_4_k_cu_2d4ca2ba_31354cuda3std3__48in_placeE - _ZN39_INTERNAL_687395bf_4_k_cu_2d4ca2ba_31354cuda3std3__45__cpo6cbeginE)
_ZN39_INTERNAL_687395bf_4_k_cu_2d4ca2ba_31354cuda3std3__45__cpo6cbeginE:
	.zero		1
	.type		_ZN39_INTERNAL_687395bf_4_k_cu_2d4ca2ba_31354cuda3std3__48in_placeE,@object
	.size		_ZN39_INTERNAL_687395bf_4_k_cu_2d4ca2ba_31354cuda3std3__48in_placeE,(_ZN39_INTERNAL_687395bf_4_k_cu_2d4ca2ba_31354cuda3std6ranges3__45__cpo9iter_moveE - _ZN39_INTERNAL_687395bf_4_k_cu_2d4ca2ba_31354cuda3std3__48in_placeE)
_ZN39_INTERNAL_687395bf_4_k_cu_2d4ca2ba_31354cuda3std3__48in_placeE:
	.zero		1
	.type		_ZN39_INTERNAL_687395bf_4_k_cu_2d4ca2ba_31354cuda3std6ranges3__45__cpo9iter_moveE,@object
	.size		_ZN39_INTERNAL_687395bf_4_k_cu_2d4ca2ba_31354cuda3std6ranges3__45__cpo9iter_moveE,(_ZN39_INTERNAL_687395bf_4_k_cu_2d4ca2ba_31354cuda3std3__45__cpo5beginE - _ZN39_INTERNAL_687395bf_4_k_cu_2d4ca2ba_31354cuda3std6ranges3__45__cpo9iter_moveE)
_ZN39_INTERNAL_687395bf_4_k_cu_2d4ca2ba_31354cuda3std6ranges3__45__cpo9iter_moveE:
	.zero		1
	.type		_ZN39_INTERNAL_687395bf_4_k_cu_2d4ca2ba_31354cuda3std3__45__cpo5beginE,@object
	.size		_ZN39_INTERNAL_687395bf_4_k_cu_2d4ca2ba_31354cuda3std3__45__cpo5beginE,(_ZN39_INTERNAL_687395bf_4_k_cu_2d4ca2ba_31354cuda3std3__441_GLOBAL__N__687395bf_4_k_cu_2d4ca2ba_31356ignoreE - _ZN39_INTERNAL_687395bf_4_k_cu_2d4ca2ba_31354cuda3std3__45__cpo5beginE)
_ZN39_INTERNAL_687395bf_4_k_cu_2d4ca2ba_31354cuda3std3__45__cpo5beginE:
	.zero		1
	.type		_ZN39_INTERNAL_687395bf_4_k_cu_2d4ca2ba_31354cuda3std3__441_GLOBAL__N__687395bf_4_k_cu_2d4ca2ba_31356ignoreE,@object
	.size		_ZN39_INTERNAL_687395bf_4_k_cu_2d4ca2ba_31354cuda3std3__441_GLOBAL__N__687395bf_4_k_cu_2d4ca2ba_31356ignoreE,(_ZN39_INTERNAL_687395bf_4_k_cu_2d4ca2ba_31354cute7productE - _ZN39_INTERNAL_687395bf_4_k_cu_2d4ca2ba_31354cuda3std3__441_GLOBAL__N__687395bf_4_k_cu_2d4ca2ba_31356ignoreE)
_ZN39_INTERNAL_687395bf_4_k_cu_2d4ca2ba_31354cuda3std3__441_GLOBAL__N__687395bf_4_k_cu_2d4ca2ba_31356ignoreE:
	.zero		1
	.type		_ZN39_INTERNAL_687395bf_4_k_cu_2d4ca2ba_31354cute7productE,@object
	.size		_ZN39_INTERNAL_687395bf_4_k_cu_2d4ca2ba_31354cute7productE,(_ZN39_INTERNAL_687395bf_4_k_cu_2d4ca2ba_31354cuda3std3__45__cpo3endE - _ZN39_INTERNAL_687395bf_4_k_cu_2d4ca2ba_31354cute7productE)
_ZN39_INTERNAL_687395bf_4_k_cu_2d4ca2ba_31354cute7productE:
	.zero		1
	.type		_ZN39_INTERNAL_687395bf_4_k_cu_2d4ca2ba_31354cuda3std3__45__cpo3endE,@object
	.size		_ZN39_INTERNAL_687395bf_4_k_cu_2d4ca2ba_31354cuda3std3__45__cpo3endE,(_ZN39_INTERNAL_687395bf_4_k_cu_2d4ca2ba_31354cuda3std3__419piecewise_constructE - _ZN39_INTERNAL_687395bf_4_k_cu_2d4ca2ba_31354cuda3std3__45__cpo3endE)
_ZN39_INTERNAL_687395bf_4_k_cu_2d4ca2ba_31354cuda3std3__45__cpo3endE:
	.zero		1
	.type		_ZN39_INTERNAL_687395bf_4_k_cu_2d4ca2ba_31354cuda3std3__419piecewise_constructE,@object
	.size		_ZN39_INTERNAL_687395bf_4_k_cu_2d4ca2ba_31354cuda3std3__419piecewise_constructE,(_ZN39_INTERNAL_687395bf_4_k_cu_2d4ca2ba_31354cuda3std3__45__cpo4cendE - _ZN39_INTERNAL_687395bf_4_k_cu_2d4ca2ba_31354cuda3std3__419piecewise_constructE)
_ZN39_INTERNAL_687395bf_4_k_cu_2d4ca2ba_31354cuda3std3__419piecewise_constructE:
	.zero		1
	.type		_ZN39_INTERNAL_687395bf_4_k_cu_2d4ca2ba_31354cuda3std3__45__cpo4cendE,@object
	.size		_ZN39_INTERNAL_687395bf_4_k_cu_2d4ca2ba_31354cuda3std3__45__cpo4cendE,(_ZN39_INTERNAL_687395bf_4_k_cu_2d4ca2ba_31354cuda3std6ranges3__45__cpo4swapE - _ZN39_INTERNAL_687395bf_4_k_cu_2d4ca2ba_31354cuda3std3__45__cpo4cendE)
_ZN39_INTERNAL_687395bf_4_k_cu_2d4ca2ba_31354cuda3std3__45__cpo4cendE:
	.zero		1
	.type		_ZN39_INTERNAL_687395bf_4_k_cu_2d4ca2ba_31354cuda3std6ranges3__45__cpo4swapE,@object
	.size		_ZN39_INTERNAL_687395bf_4_k_cu_2d4ca2ba_31354cuda3std6ranges3__45__cpo4swapE,(.L_8 - _ZN39_INTERNAL_687395bf_4_k_cu_2d4ca2ba_31354cuda3std6ranges3__45__cpo4swapE)
_ZN39_INTERNAL_687395bf_4_k_cu_2d4ca2ba_31354cuda3std6ranges3__45__cpo4swapE:
	.zero		1
.L_8:


//--------------------- .nv.constant0._ZN7cutlass13device_kernelINS_4fmha6kernel28FmhaKernelTmaWarpSpecializedINS1_10collective30FmhaMainloopTmaWarpSpecializedINS_6half_tEffN4cute5tupleIJNS7_1CILi128EEENS9_ILi64EEENS9_ILi32EEEEEENS8_IJiNS9_ILi1EEENS8_IJiiEEEEEESG_SG_NS4_13DefaultFusionEJNS2_6OptionILNS2_3TagE0ENS9_ILb1EEEEENSI_ILSJ_2ESK_EEEEENS4_15FmhaFwdEpilogueIS6_fNS8_IJSB_SC_SB_EEEEENS2_23PersistentTileSchedulerEJSL_SM_EEEEEvNT_6ParamsE --------------------------
	.section	.nv.constant0._ZN7cutlass13device_kernelINS_4fmha6kernel28FmhaKernelTmaWarpSpecializedINS1_10collective30FmhaMainloopTmaWarpSpecializedINS_6half_tEffN4cute5tupleIJNS7_1CILi128EEENS9_ILi64EEENS9_ILi32EEEEEENS8_IJiNS9_ILi1EEENS8_IJiiEEEEEESG_SG_NS4_13DefaultFusionEJNS2_6OptionILNS2_3TagE0ENS9_ILb1EEEEENSI_ILSJ_2ESK_EEEEENS4_15FmhaFwdEpilogueIS6_fNS8_IJSB_SC_SB_EEEEENS2_23PersistentTileSchedulerEJSL_SM_EEEEEvNT_6ParamsE,"a",@progbits
	.sectionflags	@""
	.align	4
.nv.constant0._ZN7cutlass13device_kernelINS_4fmha6kernel28FmhaKernelTmaWarpSpecializedINS1_10collective30FmhaMainloopTmaWarpSpecializedINS_6half_tEffN4cute5tupleIJNS7_1CILi128EEENS9_ILi64EEENS9_ILi32EEEEEENS8_IJiNS9_ILi1EEENS8_IJiiEEEEEESG_SG_NS4_13DefaultFusionEJNS2_6OptionILNS2_3TagE0ENS9_ILb1EEEEENSI_ILSJ_2ESK_EEEEENS4_15FmhaFwdEpilogueIS6_fNS8_IJSB_SC_SB_EEEEENS2_23PersistentTileSchedulerEJSL_SM_EEEEEvNT_6ParamsE:
	.zero		2688


//--------------------- SYMBOLS --------------------------

	.type		.nv.reservedSmem.offset0,@object
	.size		.nv.reservedSmem.offset0,0x4
	.type		__assertfail,@function
